//
// Generated by NVIDIA NVVM Compiler
//
// Compiler Build ID: CL-36424714
// Cuda compilation tools, release 13.0, V13.0.88
// Based on NVVM 20.0.0
//

.version 9.0
.target sm_100
.address_size 64

	// .globl	_Z5calcFilPdmS_mS_PiS_mS_S_
.func  (.param .align 16 .b8 func_retval0[16]) __internal_trig_reduction_slowpathd
(
	.param .b64 __internal_trig_reduction_slowpathd_param_0
)
;
.global .align 8 .b8 __cudart_i2opi_d[144] = {8, 93, 141, 31, 177, 95, 251, 107, 234, 146, 82, 138, 247, 57, 7, 61, 123, 241, 229, 235, 199, 186, 39, 117, 45, 234, 95, 158, 102, 63, 70, 79, 183, 9, 203, 39, 207, 126, 54, 109, 31, 109, 10, 90, 139, 17, 47, 239, 15, 152, 5, 222, 255, 151, 248, 31, 59, 40, 249, 189, 139, 95, 132, 156, 244, 57, 83, 131, 57, 214, 145, 57, 65, 126, 95, 180, 38, 112, 156, 233, 132, 68, 187, 46, 245, 53, 130, 232, 62, 167, 41, 177, 28, 235, 29, 254, 28, 146, 209, 9, 234, 46, 73, 6, 224, 210, 77, 66, 58, 110, 36, 183, 97, 197, 187, 222, 171, 99, 81, 254, 65, 144, 67, 60, 153, 149, 98, 219, 192, 221, 52, 245, 209, 87, 39, 252, 41, 21, 68, 78, 110, 131, 249, 162};
.global .align 16 .b8 __cudart_sin_cos_coeffs[128] = {70, 210, 176, 44, 241, 229, 90, 190, 146, 227, 172, 105, 227, 29, 199, 62, 161, 98, 219, 25, 160, 1, 42, 191, 24, 8, 17, 17, 17, 17, 129, 63, 84, 85, 85, 85, 85, 85, 197, 191, 0, 0, 0, 0, 0, 0, 0, 0, 0, 0, 0, 0, 0, 0, 0, 0, 100, 129, 253, 32, 131, 255, 168, 189, 40, 133, 239, 193, 167, 238, 33, 62, 217, 230, 6, 142, 79, 126, 146, 190, 233, 188, 221, 25, 160, 1, 250, 62, 71, 93, 193, 22, 108, 193, 86, 191, 81, 85, 85, 85, 85, 85, 165, 63, 0, 0, 0, 0, 0, 0, 224, 191, 0, 0, 0, 0, 0, 0, 240, 63};

.visible .entry _Z5calcFilPdmS_mS_PiS_mS_S_(
	.param .u32 _Z5calcFilPdmS_mS_PiS_mS_S__param_0,
	.param .u64 _Z5calcFilPdmS_mS_PiS_mS_S__param_1,
	.param .u64 .ptr .align 1 _Z5calcFilPdmS_mS_PiS_mS_S__param_2,
	.param .u64 _Z5calcFilPdmS_mS_PiS_mS_S__param_3,
	.param .u64 .ptr .align 1 _Z5calcFilPdmS_mS_PiS_mS_S__param_4,
	.param .u64 _Z5calcFilPdmS_mS_PiS_mS_S__param_5,
	.param .u64 .ptr .align 1 _Z5calcFilPdmS_mS_PiS_mS_S__param_6,
	.param .u64 .ptr .align 1 _Z5calcFilPdmS_mS_PiS_mS_S__param_7,
	.param .u64 .ptr .align 1 _Z5calcFilPdmS_mS_PiS_mS_S__param_8,
	.param .u64 _Z5calcFilPdmS_mS_PiS_mS_S__param_9,
	.param .u64 .ptr .align 1 _Z5calcFilPdmS_mS_PiS_mS_S__param_10,
	.param .u64 .ptr .align 1 _Z5calcFilPdmS_mS_PiS_mS_S__param_11
)
{
	.reg .pred 	%p<16>;
	.reg .b32 	%r<45>;
	.reg .b64 	%rd<52>;
	.reg .b64 	%fd<90>;

	ld.param.u32 	%r19, [_Z5calcFilPdmS_mS_PiS_mS_S__param_0];
	ld.param.u64 	%rd16, [_Z5calcFilPdmS_mS_PiS_mS_S__param_1];
	ld.param.u64 	%rd19, [_Z5calcFilPdmS_mS_PiS_mS_S__param_4];
	ld.param.u64 	%rd20, [_Z5calcFilPdmS_mS_PiS_mS_S__param_5];
	mov.u32 	%r1, %ntid.x;
	mov.u32 	%r20, %nctaid.x;
	mul.lo.s32 	%r2, %r1, %r20;
	mov.u32 	%r3, %ntid.y;
	mov.u32 	%r21, %nctaid.y;
	mul.lo.s32 	%r22, %r3, %r21;
	cvt.u64.u32 	%rd1, %r22;
	cvt.rn.f64.s64 	%fd13, %rd16;
	cvt.rn.f64.u32 	%fd14, %r2;
	div.rn.f64 	%fd15, %fd13, %fd14;
	cvt.rpi.f64.f64 	%fd16, %fd15;
	cvt.rzi.s32.f64 	%r4, %fd16;
	cvt.rn.f64.s32 	%fd17, %r19;
	cvt.rn.f64.u32 	%fd18, %r22;
	div.rn.f64 	%fd19, %fd17, %fd18;
	cvt.rpi.f64.f64 	%fd20, %fd19;
	cvt.rzi.s32.f64 	%r5, %fd20;
	setp.lt.s32 	%p1, %r4, 1;
	@%p1 bra 	$L__BB0_17;
	mov.u32 	%r24, %tid.x;
	mov.u32 	%r25, %ctaid.x;
	mad.lo.s32 	%r26, %r1, %r25, %r24;
	cvt.u64.u32 	%rd2, %r26;
	mov.u32 	%r27, %tid.y;
	mov.u32 	%r28, %ctaid.y;
	mad.lo.s32 	%r29, %r3, %r28, %r27;
	cvt.u64.u32 	%rd3, %r29;
	cvt.s64.s32 	%rd4, %r19;
	cvta.to.global.u64 	%rd24, %rd19;
	mad.lo.s64 	%rd25, %rd20, %rd3, %rd24;
	add.s64 	%rd5, %rd25, 16;
	mul.lo.s64 	%rd6, %rd20, %rd1;
	mov.b32 	%r40, 0;
$L__BB0_2:
	setp.lt.s32 	%p2, %r5, 1;
	@%p2 bra 	$L__BB0_16;
	ld.param.u64 	%rd46, [_Z5calcFilPdmS_mS_PiS_mS_S__param_6];
	ld.param.u64 	%rd45, [_Z5calcFilPdmS_mS_PiS_mS_S__param_3];
	ld.param.u64 	%rd44, [_Z5calcFilPdmS_mS_PiS_mS_S__param_2];
	cvta.to.global.u64 	%rd26, %rd46;
	shl.b64 	%rd27, %rd3, 3;
	add.s64 	%rd50, %rd26, %rd27;
	neg.s32 	%r41, %r5;
	mul.wide.u32 	%rd28, %r40, %r2;
	add.s64 	%rd8, %rd28, %rd2;
	cvta.to.global.u64 	%rd29, %rd44;
	mad.lo.s64 	%rd9, %rd8, %rd45, %rd29;
	mov.u64 	%rd49, %rd3;
	mov.u64 	%rd51, %rd5;
$L__BB0_4:
	setp.ge.s64 	%p3, %rd8, %rd16;
	setp.ge.s64 	%p4, %rd49, %rd4;
	or.pred  	%p5, %p4, %p3;
	@%p5 bra 	$L__BB0_15;
	ld.global.f64 	%fd21, [%rd51+-16];
	ld.global.f64 	%fd22, [%rd9];
	fma.rn.f64 	%fd23, %fd21, %fd22, 0d0000000000000000;
	ld.global.f64 	%fd24, [%rd51+-8];
	ld.global.f64 	%fd25, [%rd9+8];
	fma.rn.f64 	%fd26, %fd24, %fd25, %fd23;
	ld.global.f64 	%fd27, [%rd51];
	ld.global.f64 	%fd28, [%rd9+16];
	fma.rn.f64 	%fd1, %fd27, %fd28, %fd26;
	abs.f64 	%fd2, %fd1;
	setp.neu.f64 	%p6, %fd2, 0d7FF0000000000000;
	@%p6 bra 	$L__BB0_7;
	mov.f64 	%fd34, 0d0000000000000000;
	mul.rn.f64 	%fd88, %fd1, %fd34;
	mov.b32 	%r43, 1;
	bra.uni 	$L__BB0_10;
$L__BB0_7:
	mul.f64 	%fd29, %fd1, 0d3FE45F306DC9C883;
	cvt.rni.s32.f64 	%r42, %fd29;
	cvt.rn.f64.s32 	%fd30, %r42;
	fma.rn.f64 	%fd31, %fd30, 0dBFF921FB54442D18, %fd1;
	fma.rn.f64 	%fd32, %fd30, 0dBC91A62633145C00, %fd31;
	fma.rn.f64 	%fd88, %fd30, 0dB97B839A252049C0, %fd32;
	setp.ltu.f64 	%p7, %fd2, 0d41E0000000000000;
	@%p7 bra 	$L__BB0_9;
	{ // callseq 0, 0
	.param .b64 param0;
	st.param.f64 	[param0], %fd1;
	.param .align 16 .b8 retval0[16];
	call.uni (retval0), 
	__internal_trig_reduction_slowpathd, 
	(
	param0
	);
	ld.param.f64 	%fd88, [retval0];
	ld.param.b32 	%r42, [retval0+8];
	} // callseq 0
$L__BB0_9:
	add.s32 	%r43, %r42, 1;
$L__BB0_10:
	setp.neu.f64 	%p8, %fd2, 0d7FF0000000000000;
	shl.b32 	%r32, %r43, 6;
	cvt.u64.u32 	%rd30, %r32;
	and.b64  	%rd31, %rd30, 64;
	mov.u64 	%rd32, __cudart_sin_cos_coeffs;
	add.s64 	%rd33, %rd32, %rd31;
	mul.rn.f64 	%fd35, %fd88, %fd88;
	and.b32  	%r33, %r43, 1;
	setp.eq.b32 	%p9, %r33, 1;
	selp.f64 	%fd36, 0dBDA8FF8320FD8164, 0d3DE5DB65F9785EBA, %p9;
	ld.global.nc.v2.f64 	{%fd37, %fd38}, [%rd33];
	fma.rn.f64 	%fd39, %fd36, %fd35, %fd37;
	fma.rn.f64 	%fd40, %fd39, %fd35, %fd38;
	ld.global.nc.v2.f64 	{%fd41, %fd42}, [%rd33+16];
	fma.rn.f64 	%fd43, %fd40, %fd35, %fd41;
	fma.rn.f64 	%fd44, %fd43, %fd35, %fd42;
	ld.global.nc.v2.f64 	{%fd45, %fd46}, [%rd33+32];
	fma.rn.f64 	%fd47, %fd44, %fd35, %fd45;
	fma.rn.f64 	%fd48, %fd47, %fd35, %fd46;
	fma.rn.f64 	%fd49, %fd48, %fd88, %fd88;
	fma.rn.f64 	%fd50, %fd48, %fd35, 0d3FF0000000000000;
	selp.f64 	%fd51, %fd50, %fd49, %p9;
	and.b32  	%r34, %r43, 2;
	setp.eq.s32 	%p10, %r34, 0;
	mov.f64 	%fd52, 0d0000000000000000;
	sub.f64 	%fd53, %fd52, %fd51;
	selp.f64 	%fd8, %fd51, %fd53, %p10;
	@%p8 bra 	$L__BB0_12;
	mov.f64 	%fd59, 0d0000000000000000;
	mul.rn.f64 	%fd89, %fd1, %fd59;
	mov.b32 	%r44, 0;
	bra.uni 	$L__BB0_14;
$L__BB0_12:
	mul.f64 	%fd54, %fd1, 0d3FE45F306DC9C883;
	cvt.rni.s32.f64 	%r44, %fd54;
	cvt.rn.f64.s32 	%fd55, %r44;
	fma.rn.f64 	%fd56, %fd55, 0dBFF921FB54442D18, %fd1;
	fma.rn.f64 	%fd57, %fd55, 0dBC91A62633145C00, %fd56;
	fma.rn.f64 	%fd89, %fd55, 0dB97B839A252049C0, %fd57;
	setp.ltu.f64 	%p11, %fd2, 0d41E0000000000000;
	@%p11 bra 	$L__BB0_14;
	{ // callseq 1, 0
	.param .b64 param0;
	st.param.f64 	[param0], %fd1;
	.param .align 16 .b8 retval0[16];
	call.uni (retval0), 
	__internal_trig_reduction_slowpathd, 
	(
	param0
	);
	ld.param.f64 	%fd89, [retval0];
	ld.param.b32 	%r44, [retval0+8];
	} // callseq 1
$L__BB0_14:
	ld.param.u64 	%rd48, [_Z5calcFilPdmS_mS_PiS_mS_S__param_11];
	ld.param.u64 	%rd47, [_Z5calcFilPdmS_mS_PiS_mS_S__param_10];
	shl.b32 	%r37, %r44, 6;
	cvt.u64.u32 	%rd34, %r37;
	and.b64  	%rd35, %rd34, 64;
	mov.u64 	%rd36, __cudart_sin_cos_coeffs;
	add.s64 	%rd37, %rd36, %rd35;
	mul.rn.f64 	%fd60, %fd89, %fd89;
	and.b32  	%r38, %r44, 1;
	setp.eq.b32 	%p12, %r38, 1;
	selp.f64 	%fd61, 0dBDA8FF8320FD8164, 0d3DE5DB65F9785EBA, %p12;
	ld.global.nc.v2.f64 	{%fd62, %fd63}, [%rd37];
	fma.rn.f64 	%fd64, %fd61, %fd60, %fd62;
	fma.rn.f64 	%fd65, %fd64, %fd60, %fd63;
	ld.global.nc.v2.f64 	{%fd66, %fd67}, [%rd37+16];
	fma.rn.f64 	%fd68, %fd65, %fd60, %fd66;
	fma.rn.f64 	%fd69, %fd68, %fd60, %fd67;
	ld.global.nc.v2.f64 	{%fd70, %fd71}, [%rd37+32];
	fma.rn.f64 	%fd72, %fd69, %fd60, %fd70;
	fma.rn.f64 	%fd73, %fd72, %fd60, %fd71;
	fma.rn.f64 	%fd74, %fd73, %fd89, %fd89;
	fma.rn.f64 	%fd75, %fd73, %fd60, 0d3FF0000000000000;
	selp.f64 	%fd76, %fd75, %fd74, %p12;
	and.b32  	%r39, %r44, 2;
	setp.eq.s32 	%p13, %r39, 0;
	mov.f64 	%fd77, 0d0000000000000000;
	sub.f64 	%fd78, %fd77, %fd76;
	selp.f64 	%fd79, %fd76, %fd78, %p13;
	ld.global.f64 	%fd80, [%rd50];
	fma.rn.f64 	%fd81, %fd79, 0d0000000000000000, %fd8;
	mul.f64 	%fd82, %fd80, %fd81;
	fma.rn.f64 	%fd83, %fd8, 0d0000000000000000, %fd79;
	mul.f64 	%fd84, %fd80, %fd83;
	cvta.to.global.u64 	%rd38, %rd47;
	shl.b64 	%rd39, %rd8, 3;
	add.s64 	%rd40, %rd38, %rd39;
	atom.global.add.f64 	%fd85, [%rd40], %fd82;
	cvta.to.global.u64 	%rd41, %rd48;
	add.s64 	%rd42, %rd41, %rd39;
	atom.global.add.f64 	%fd86, [%rd42], %fd84;
$L__BB0_15:
	add.s32 	%r41, %r41, 1;
	setp.ne.s32 	%p14, %r41, 0;
	add.s64 	%rd51, %rd51, %rd6;
	shl.b64 	%rd43, %rd1, 3;
	add.s64 	%rd50, %rd50, %rd43;
	add.s64 	%rd49, %rd49, %rd1;
	@%p14 bra 	$L__BB0_4;
$L__BB0_16:
	add.s32 	%r40, %r40, 1;
	setp.ne.s32 	%p15, %r40, %r4;
	@%p15 bra 	$L__BB0_2;
$L__BB0_17:
	ret;

}
.func  (.param .align 16 .b8 func_retval0[16]) __internal_trig_reduction_slowpathd(
	.param .b64 __internal_trig_reduction_slowpathd_param_0
)
{
	.local .align 8 .b8 	__local_depot1[40];
	.reg .b64 	%SP;
	.reg .b64 	%SPL;
	.reg .pred 	%p<10>;
	.reg .b32 	%r<47>;
	.reg .b64 	%rd<74>;
	.reg .b64 	%fd<5>;

	mov.u64 	%SPL, __local_depot1;
	ld.param.f64 	%fd4, [__internal_trig_reduction_slowpathd_param_0];
	add.u64 	%rd1, %SPL, 0;
	{
	.reg .b32 %temp; 
	mov.b64 	{%temp, %r1}, %fd4;
	}
	shr.u32 	%r2, %r1, 20;
	and.b32  	%r3, %r2, 2047;
	setp.eq.s32 	%p1, %r3, 2047;
	mov.b32 	%r46, 0;
	@%p1 bra 	$L__BB1_9;
	add.s32 	%r20, %r3, -1024;
	mov.b64 	%rd20, %fd4;
	shl.b64 	%rd2, %rd20, 11;
	shr.u32 	%r4, %r20, 6;
	sub.s32 	%r45, 15, %r4;
	sub.s32 	%r21, 19, %r4;
	setp.lt.u32 	%p2, %r20, 128;
	selp.b32 	%r6, 18, %r21, %p2;
	setp.ge.s32 	%p3, %r45, %r6;
	mov.b64 	%rd70, 0;
	@%p3 bra 	$L__BB1_4;
	add.s32 	%r23, %r6, %r4;
	neg.s32 	%r43, %r23;
	or.b64  	%rd3, %rd2, -9223372036854775808;
	mov.b64 	%rd70, 0;
	mov.b32 	%r42, 0;
	mov.u64 	%rd25, __cudart_i2opi_d;
	mov.u32 	%r44, %r45;
$L__BB1_3:
	.pragma "nounroll";
	mul.wide.s32 	%rd22, %r42, 8;
	add.s64 	%rd23, %rd1, %rd22;
	mul.wide.s32 	%rd24, %r44, 8;
	add.s64 	%rd26, %rd25, %rd24;
	ld.global.nc.u64 	%rd27, [%rd26];
	{
	.reg .u32 %r0, %r1, %r2, %r3, %alo, %ahi, %blo, %bhi, %clo, %chi;
	mov.b64 	{%alo,%ahi}, %rd27;
	mov.b64 	{%blo,%bhi}, %rd3;
	mov.b64 	{%clo,%chi}, %rd70;
	mad.lo.cc.u32 	%r0, %alo, %blo, %clo;
	madc.hi.cc.u32 	%r1, %alo, %blo, %chi;
	madc.hi.u32 	%r2, %alo, %bhi, 0;
	mad.lo.cc.u32 	%r1, %alo, %bhi, %r1;
	madc.hi.cc.u32 	%r2, %ahi, %blo, %r2;
	madc.hi.u32 	%r3, %ahi, %bhi, 0;
	mad.lo.cc.u32 	%r1, %ahi, %blo, %r1;
	madc.lo.cc.u32 	%r2, %ahi, %bhi, %r2;
	addc.u32 	%r3, %r3, 0;
	mov.b64 	%rd28, {%r0,%r1};
	mov.b64 	%rd70, {%r2,%r3};
	}
	st.local.u64 	[%rd23], %rd28;
	add.s32 	%r44, %r44, 1;
	add.s32 	%r43, %r43, 1;
	add.s32 	%r42, %r42, 1;
	setp.ne.s32 	%p4, %r43, -15;
	mov.u32 	%r45, %r6;
	@%p4 bra 	$L__BB1_3;
$L__BB1_4:
	cvt.s64.s32 	%rd29, %r45;
	cvt.u64.u32 	%rd30, %r4;
	add.s64 	%rd31, %rd30, %rd29;
	shl.b64 	%rd32, %rd31, 3;
	add.s64 	%rd33, %rd1, %rd32;
	st.local.u64 	[%rd33+-120], %rd70;
	and.b32  	%r15, %r2, 63;
	ld.local.u64 	%rd72, [%rd1+16];
	ld.local.u64 	%rd71, [%rd1+24];
	setp.eq.s32 	%p5, %r15, 0;
	@%p5 bra 	$L__BB1_6;
	shl.b64 	%rd34, %rd71, %r15;
	shr.u64 	%rd35, %rd72, 1;
	xor.b32  	%r24, %r15, 63;
	shr.u64 	%rd36, %rd35, %r24;
	or.b64  	%rd71, %rd34, %rd36;
	ld.local.u64 	%rd37, [%rd1+8];
	shl.b64 	%rd38, %rd72, %r15;
	shr.u64 	%rd39, %rd37, 1;
	shr.u64 	%rd40, %rd39, %r24;
	or.b64  	%rd72, %rd38, %rd40;
$L__BB1_6:
	and.b32  	%r25, %r1, -2147483648;
	shr.u64 	%rd41, %rd71, 62;
	cvt.u32.u64 	%r26, %rd41;
	mov.b64 	{%r27, %r28}, %rd71;
	mov.b64 	{%r29, %r30}, %rd72;
	shf.l.wrap.b32 	%r31, %r30, %r27, 2;
	shf.l.wrap.b32 	%r32, %r27, %r28, 2;
	mov.b64 	%rd42, {%r31, %r32};
	shl.b64 	%rd43, %rd72, 2;
	shr.u64 	%rd44, %rd42, 63;
	cvt.u32.u64 	%r33, %rd44;
	add.s32 	%r34, %r33, %r26;
	setp.eq.s32 	%p6, %r25, 0;
	neg.s32 	%r35, %r34;
	selp.b32 	%r46, %r34, %r35, %p6;
	setp.gt.s64 	%p7, %rd42, -1;
	mov.b64 	%rd45, 0;
	{
	.reg .u32 %r0, %r1, %r2, %r3, %a0, %a1, %a2, %a3, %b0, %b1, %b2, %b3;
	mov.b64 	{%a0,%a1}, %rd45;
	mov.b64 	{%a2,%a3}, %rd45;
	mov.b64 	{%b0,%b1}, %rd43;
	mov.b64 	{%b2,%b3}, %rd42;
	sub.cc.u32 	%r0, %a0, %b0;
	subc.cc.u32 	%r1, %a1, %b1;
	subc.cc.u32 	%r2, %a2, %b2;
	subc.u32 	%r3, %a3, %b3;
	mov.b64 	%rd46, {%r0,%r1};
	mov.b64 	%rd47, {%r2,%r3};
	}
	xor.b32  	%r36, %r25, -2147483648;
	selp.b64 	%rd73, %rd42, %rd47, %p7;
	selp.b64 	%rd14, %rd43, %rd46, %p7;
	selp.b32 	%r17, %r25, %r36, %p7;
	clz.b64 	%r37, %rd73;
	cvt.u64.u32 	%rd15, %r37;
	setp.eq.s32 	%p8, %r37, 0;
	@%p8 bra 	$L__BB1_8;
	cvt.u32.u64 	%r38, %rd15;
	and.b32  	%r39, %r38, 63;
	shl.b64 	%rd48, %rd73, %r39;
	shr.u64 	%rd49, %rd14, 1;
	not.b32 	%r40, %r38;
	and.b32  	%r41, %r40, 63;
	shr.u64 	%rd50, %rd49, %r41;
	or.b64  	%rd73, %rd48, %rd50;
$L__BB1_8:
	mov.b64 	%rd51, -3958705157555305931;
	{
	.reg .u32 %r0, %r1, %r2, %r3, %alo, %ahi, %blo, %bhi;
	mov.b64 	{%alo,%ahi}, %rd73;
	mov.b64 	{%blo,%bhi}, %rd51;
	mul.lo.u32 	%r0, %alo, %blo;
	mul.hi.u32 	%r1, %alo, %blo;
	mad.lo.cc.u32 	%r1, %alo, %bhi, %r1;
	madc.hi.u32 	%r2, %alo, %bhi, 0;
	mad.lo.cc.u32 	%r1, %ahi, %blo, %r1;
	madc.hi.cc.u32 	%r2, %ahi, %blo, %r2;
	madc.hi.u32 	%r3, %ahi, %bhi, 0;
	mad.lo.cc.u32 	%r2, %ahi, %bhi, %r2;
	addc.u32 	%r3, %r3, 0;
	mov.b64 	%rd52, {%r0,%r1};
	mov.b64 	%rd53, {%r2,%r3};
	}
	setp.gt.s64 	%p9, %rd53, 0;
	{
	.reg .u32 %r0, %r1, %r2, %r3, %a0, %a1, %a2, %a3, %b0, %b1, %b2, %b3;
	mov.b64 	{%a0,%a1}, %rd52;
	mov.b64 	{%a2,%a3}, %rd53;
	mov.b64 	{%b0,%b1}, %rd52;
	mov.b64 	{%b2,%b3}, %rd53;
	add.cc.u32 	%r0, %a0, %b0;
	addc.cc.u32 	%r1, %a1, %b1;
	addc.cc.u32 	%r2, %a2, %b2;
	addc.u32 	%r3, %a3, %b3;
	mov.b64 	%rd54, {%r0,%r1};
	mov.b64 	%rd55, {%r2,%r3};
	}
	selp.b64 	%rd56, %rd55, %rd53, %p9;
	selp.s64 	%rd57, -1, 0, %p9;
	sub.s64 	%rd58, %rd57, %rd15;
	cvt.u64.u32 	%rd59, %r17;
	shl.b64 	%rd60, %rd59, 32;
	add.s64 	%rd61, %rd56, 1;
	shr.u64 	%rd62, %rd61, 10;
	add.s64 	%rd63, %rd62, 1;
	shr.u64 	%rd64, %rd63, 1;
	shl.b64 	%rd65, %rd58, 52;
	add.s64 	%rd66, %rd65, %rd64;
	add.s64 	%rd67, %rd66, 4602678819172646912;
	or.b64  	%rd68, %rd67, %rd60;
	mov.b64 	%fd4, %rd68;
$L__BB1_9:
	st.param.f64 	[func_retval0], %fd4;
	st.param.b32 	[func_retval0+8], %r46;
	ret;

}


// ===== COMPILED SASS (sm_100) =====

	.target	sm_100

	.elftype	@"ET_EXEC"


//--------------------- .note.nv.tkinfo           --------------------------
	.section	.note.nv.tkinfo,"",@"SHT_NOTE"
	.sectionflags	@"SHF_NOTE_NV_TKINFO"
	.tkinfo
        /*0018*/ 	.word	0x00000002
        /*0030*/ 	.string	""
        /*0030*/ 	.string	"ptxas"
        /*0030*/ 	.string	"Cuda compilation tools, release 13.0, V13.0.88"
        /*0030*/ 	.string	"Build cuda_13.0.r13.0/compiler.36424714_0"
        /*0030*/ 	.string	"-arch sm_100 -m 64 "



//--------------------- .note.nv.cuinfo           --------------------------
	.section	.note.nv.cuinfo,"",@"SHT_NOTE"
	.sectionflags	@"SHF_NOTE_NV_CUINFO"
        /*0018*/ 	.short	0x0002
        /*001a*/ 	.short	0x0064
        /*001c*/ 	.short	0x0082
	.zero		2


//--------------------- .nv.info                  --------------------------
	.section	.nv.info,"",@"SHT_CUDA_INFO"
	.align	4


	//----- nvinfo : EIATTR_REGCOUNT
	.align		4
        /*0000*/ 	.byte	0x04, 0x2f
        /*0002*/ 	.short	(.L_3 - .L_2)
	.align		4
.L_2:
        /*0004*/ 	.word	index@(_Z5calcFilPdmS_mS_PiS_mS_S_)
        /*0008*/ 	.word	0x00000028


	//----- nvinfo : EIATTR_FRAME_SIZE
	.align		4
.L_3:
        /*000c*/ 	.byte	0x04, 0x11
        /*000e*/ 	.short	(.L_5 - .L_4)
	.align		4
.L_4:
        /*0010*/ 	.word	index@($_Z5calcFilPdmS_mS_PiS_mS_S_$__internal_trig_reduction_slowpathd)
        /*0014*/ 	.word	0x00000028


	//----- nvinfo : EIATTR_FRAME_SIZE
	.align		4
.L_5:
        /*0018*/ 	.byte	0x04, 0x11
        /*001a*/ 	.short	(.L_7 - .L_6)
	.align		4
.L_6:
        /*001c*/ 	.word	index@($__internal_0_$__cuda_sm20_div_rn_f64_full)
        /*0020*/ 	.word	0x00000028


	//----- nvinfo : EIATTR_FRAME_SIZE
	.align		4
.L_7:
        /*0024*/ 	.byte	0x04, 0x11
        /*0026*/ 	.short	(.L_9 - .L_8)
	.align		4
.L_8:
        /*0028*/ 	.word	index@(_Z5calcFilPdmS_mS_PiS_mS_S_)
        /*002c*/ 	.word	0x00000028


	//----- nvinfo : EIATTR_MIN_STACK_SIZE
	.align		4
.L_9:
        /*0030*/ 	.byte	0x04, 0x12
        /*0032*/ 	.short	(.L_11 - .L_10)
	.align		4
.L_10:
        /*0034*/ 	.word	index@(_Z5calcFilPdmS_mS_PiS_mS_S_)
        /*0038*/ 	.word	0x00000028
.L_11:


//--------------------- .nv.compat                --------------------------
	.section	.nv.compat,"",@"SHT_CUDA_COMPAT_INFO"
	.align	4
        /*0000*/ 	.byte	0x02, 0x09, 0x00, 0x00, 0x02, 0x02, 0x01, 0x00, 0x02, 0x05, 0x05, 0x00, 0x03, 0x07, 0x01, 0x01
        /*0010*/ 	.byte	0x02, 0x03, 0x00, 0x00, 0x02, 0x06, 0x01, 0x00, 0x04, 0x0b, 0x08, 0x00, 0x01, 0x00, 0x00, 0x00
        /*0020*/ 	.byte	0x00, 0x00, 0x00, 0x00


//--------------------- .nv.info._Z5calcFilPdmS_mS_PiS_mS_S_ --------------------------
	.section	.nv.info._Z5calcFilPdmS_mS_PiS_mS_S_,"",@"SHT_CUDA_INFO"
	.sectionflags	@""
	.align	4


	//----- nvinfo : EIATTR_CUDA_API_VERSION
	.align		4
        /*0000*/ 	.byte	0x04, 0x37
        /*0002*/ 	.short	(.L_13 - .L_12)
.L_12:
        /*0004*/ 	.word	0x00000082


	//----- nvinfo : EIATTR_KPARAM_INFO
	.align		4
.L_13:
        /*0008*/ 	.byte	0x04, 0x17
        /*000a*/ 	.short	(.L_15 - .L_14)
.L_14:
        /*000c*/ 	.word	0x00000000
        /*0010*/ 	.short	0x000b
        /*0012*/ 	.short	0x0058
        /*0014*/ 	.byte	0x00, 0xf5, 0x21, 0x00


	//----- nvinfo : EIATTR_KPARAM_INFO
	.align		4
.L_15:
        /*0018*/ 	.byte	0x04, 0x17
        /*001a*/ 	.short	(.L_17 - .L_16)
.L_16:
        /*001c*/ 	.word	0x00000000
        /*0020*/ 	.short	0x000a
        /*0022*/ 	.short	0x0050
        /*0024*/ 	.byte	0x00, 0xf5, 0x21, 0x00


	//----- nvinfo : EIATTR_KPARAM_INFO
	.align		4
.L_17:
        /*0028*/ 	.byte	0x04, 0x17
        /*002a*/ 	.short	(.L_19 - .L_18)
.L_18:
        /*002c*/ 	.word	0x00000000
        /*0030*/ 	.short	0x0009
        /*0032*/ 	.short	0x0048
        /*0034*/ 	.byte	0x00, 0xf0, 0x21, 0x00


	//----- nvinfo : EIATTR_KPARAM_INFO
	.align		4
.L_19:
        /*0038*/ 	.byte	0x04, 0x17
        /*003a*/ 	.short	(.L_21 - .L_20)
.L_20:
        /*003c*/ 	.word	0x00000000
        /*0040*/ 	.short	0x0008
        /*0042*/ 	.short	0x0040
        /*0044*/ 	.byte	0x00, 0xf5, 0x21, 0x00


	//----- nvinfo : EIATTR_KPARAM_INFO
	.align		4
.L_21:
        /*0048*/ 	.byte	0x04, 0x17
        /*004a*/ 	.short	(.L_23 - .L_22)
.L_22:
        /*004c*/ 	.word	0x00000000
        /*0050*/ 	.short	0x0007
        /*0052*/ 	.short	0x0038
        /*0054*/ 	.byte	0x00, 0xf5, 0x21, 0x00


	//----- nvinfo : EIATTR_KPARAM_INFO
	.align		4
.L_23:
        /*0058*/ 	.byte	0x04, 0x17
        /*005a*/ 	.short	(.L_25 - .L_24)
.L_24:
        /*005c*/ 	.word	0x00000000
        /*0060*/ 	.short	0x0006
        /*0062*/ 	.short	0x0030
        /*0064*/ 	.byte	0x00, 0xf5, 0x21, 0x00


	//----- nvinfo : EIATTR_KPARAM_INFO
	.align		4
.L_25:
        /*0068*/ 	.byte	0x04, 0x17
        /*006a*/ 	.short	(.L_27 - .L_26)
.L_26:
        /*006c*/ 	.word	0x00000000
        /*0070*/ 	.short	0x0005
        /*0072*/ 	.short	0x0028
        /*0074*/ 	.byte	0x00, 0xf0, 0x21, 0x00


	//----- nvinfo : EIATTR_KPARAM_INFO
	.align		4
.L_27:
        /*0078*/ 	.byte	0x04, 0x17
        /*007a*/ 	.short	(.L_29 - .L_28)
.L_28:
        /*007c*/ 	.word	0x00000000
        /*0080*/ 	.short	0x0004
        /*0082*/ 	.short	0x0020
        /*0084*/ 	.byte	0x00, 0xf5, 0x21, 0x00


	//----- nvinfo : EIATTR_KPARAM_INFO
	.align		4
.L_29:
        /*0088*/ 	.byte	0x04, 0x17
        /*008a*/ 	.short	(.L_31 - .L_30)
.L_30:
        /*008c*/ 	.word	0x00000000
        /*0090*/ 	.short	0x0003
        /*0092*/ 	.short	0x0018
        /*0094*/ 	.byte	0x00, 0xf0, 0x21, 0x00


	//----- nvinfo : EIATTR_KPARAM_INFO
	.align		4
.L_31:
        /*0098*/ 	.byte	0x04, 0x17
        /*009a*/ 	.short	(.L_33 - .L_32)
.L_32:
        /*009c*/ 	.word	0x00000000
        /*00a0*/ 	.short	0x0002
        /*00a2*/ 	.short	0x0010
        /*00a4*/ 	.byte	0x00, 0xf5, 0x21, 0x00


	//----- nvinfo : EIATTR_KPARAM_INFO
	.align		4
.L_33:
        /*00a8*/ 	.byte	0x04, 0x17
        /*00aa*/ 	.short	(.L_35 - .L_34)
.L_34:
        /*00ac*/ 	.word	0x00000000
        /*00b0*/ 	.short	0x0001
        /*00b2*/ 	.short	0x0008
        /*00b4*/ 	.byte	0x00, 0xf0, 0x21, 0x00


	//----- nvinfo : EIATTR_KPARAM_INFO
	.align		4
.L_35:
        /*00b8*/ 	.byte	0x04, 0x17
        /*00ba*/ 	.short	(.L_37 - .L_36)
.L_36:
        /*00bc*/ 	.word	0x00000000
        /*00c0*/ 	.short	0x0000
        /*00c2*/ 	.short	0x0000
        /*00c4*/ 	.byte	0x00, 0xf0, 0x11, 0x00


	//----- nvinfo : EIATTR_SPARSE_MMA_MASK
	.align		4
.L_37:
        /*00c8*/ 	.byte	0x03, 0x50
        /*00ca*/ 	.short	0x0000


	//----- nvinfo : EIATTR_MAXREG_COUNT
	.align		4
        /*00cc*/ 	.byte	0x03, 0x1b
        /*00ce*/ 	.short	0x00ff


	//----- nvinfo : EIATTR_MERCURY_ISA_VERSION
	.align		4
        /*00d0*/ 	.byte	0x03, 0x5f
        /*00d2*/ 	.short	0x0101


	//----- nvinfo : EIATTR_VRC_CTA_INIT_COUNT
	.align		4
        /*00d4*/ 	.byte	0x02, 0x4a
	.zero		1
	.zero		1


	//----- nvinfo : EIATTR_EXIT_INSTR_OFFSETS
	.align		4
        /*00d8*/ 	.byte	0x04, 0x1c
        /*00da*/ 	.short	(.L_39 - .L_38)


	//   ....[0]....
.L_38:
        /*00dc*/ 	.word	0x000003c0


	//   ....[1]....
        /*00e0*/ 	.word	0x00001090


	//----- nvinfo : EIATTR_CRS_STACK_SIZE
	.align		4
.L_39:
        /*00e4*/ 	.byte	0x04, 0x1e
        /*00e6*/ 	.short	(.L_41 - .L_40)
.L_40:
        /*00e8*/ 	.word	0x00000000


	//----- nvinfo : EIATTR_CBANK_PARAM_SIZE
	.align		4
.L_41:
        /*00ec*/ 	.byte	0x03, 0x19
        /*00ee*/ 	.short	0x0060


	//----- nvinfo : EIATTR_PARAM_CBANK
	.align		4
        /*00f0*/ 	.byte	0x04, 0x0a
        /*00f2*/ 	.short	(.L_43 - .L_42)
	.align		4
.L_42:
        /*00f4*/ 	.word	index@(.nv.constant0._Z5calcFilPdmS_mS_PiS_mS_S_)
        /*00f8*/ 	.short	0x0380
        /*00fa*/ 	.short	0x0060


	//----- nvinfo : EIATTR_SW_WAR
	.align		4
.L_43:
        /*00fc*/ 	.byte	0x04, 0x36
        /*00fe*/ 	.short	(.L_45 - .L_44)
.L_44:
        /*0100*/ 	.word	0x00000008
.L_45:


//--------------------- .nv.callgraph             --------------------------
	.section	.nv.callgraph,"",@"SHT_CUDA_CALLGRAPH"
	.align	4
	.sectionentsize	8
	.align		4
        /*0000*/ 	.word	0x00000000
	.align		4
        /*0004*/ 	.word	0xffffffff
	.align		4
        /*0008*/ 	.word	0x00000000
	.align		4
        /*000c*/ 	.word	0xfffffffe
	.align		4
        /*0010*/ 	.word	0x00000000
	.align		4
        /*0014*/ 	.word	0xfffffffd
	.align		4
        /*0018*/ 	.word	0x00000000
	.align		4
        /*001c*/ 	.word	0xfffffffc


//--------------------- .nv.constant4             --------------------------
	.section	.nv.constant4,"a",@progbits
	.align	8
	.align		8
.nv.constant4:
        /*0000*/ 	.dword	__cudart_i2opi_d
	.align		8
        /*0008*/ 	.dword	__cudart_sin_cos_coeffs


//--------------------- .text._Z5calcFilPdmS_mS_PiS_mS_S_ --------------------------
	.section	.text._Z5calcFilPdmS_mS_PiS_mS_S_,"ax",@progbits
	.align	128
        .global         _Z5calcFilPdmS_mS_PiS_mS_S_
        .type           _Z5calcFilPdmS_mS_PiS_mS_S_,@function
        .size           _Z5calcFilPdmS_mS_PiS_mS_S_,(.L_x_27 - _Z5calcFilPdmS_mS_PiS_mS_S_)
        .other          _Z5calcFilPdmS_mS_PiS_mS_S_,@"STO_CUDA_ENTRY STV_DEFAULT"
_Z5calcFilPdmS_mS_PiS_mS_S_:
.text._Z5calcFilPdmS_mS_PiS_mS_S_:
[----:B------:R-:W0:Y:S01]  /*0000*/  LDC R1, c[0x0][0x37c] ;  /* 0x0000df00ff017b82 */ /* 0x000e220000000800 */
[----:B------:R-:W1:Y:S01]  /*0010*/  LDCU UR8, c[0x0][0x360] ;  /* 0x00006c00ff0877ac */ /* 0x000e620008000800 */
[----:B------:R-:W-:Y:S02]  /*0020*/  IMAD.MOV.U32 R2, RZ, RZ, 0x1 ;  /* 0x00000001ff027424 */ /* 0x000fe400078e00ff */
[----:B0-----:R-:W-:Y:S01]  /*0030*/  VIADD R1, R1, 0xffffffd8 ;  /* 0xffffffd801017836 */ /* 0x001fe20000000000 */
[----:B------:R-:W1:Y:S01]  /*0040*/  LDCU UR5, c[0x0][0x370] ;  /* 0x00006e00ff0577ac */ /* 0x000e620008000800 */
[----:B------:R-:W0:Y:S01]  /*0050*/  LDCU.64 UR6, c[0x0][0x388] ;  /* 0x00007100ff0677ac */ /* 0x000e220008000a00 */
[----:B------:R-:W2:Y:S01]  /*0060*/  LDCU UR9, c[0x0][0x364] ;  /* 0x00006c80ff0977ac */ /* 0x000ea20008000800 */
[----:B-1----:R-:W-:-:S09]  /*0070*/  UIMAD UR5, UR8, UR5, URZ ;  /* 0x00000005080572a4 */ /* 0x002fd2000f8e02ff */
[----:B------:R-:W1:Y:S08]  /*0080*/  I2F.F64.U32 R6, UR5 ;  /* 0x0000000500067d12 */ /* 0x000e700008201800 */
[----:B-1----:R-:W1:Y:S02]  /*0090*/  MUFU.RCP64H R3, R7 ;  /* 0x0000000700037308 */ /* 0x002e640000001800 */
[----:B-1----:R-:W-:-:S08]  /*00a0*/  DFMA R4, -R6, R2, 1 ;  /* 0x3ff000000604742b */ /* 0x002fd00000000102 */
[----:B------:R-:W-:-:S08]  /*00b0*/  DFMA R4, R4, R4, R4 ;  /* 0x000000040404722b */ /* 0x000fd00000000004 */
[----:B------:R-:W-:Y:S02]  /*00c0*/  DFMA R2, R2, R4, R2 ;  /* 0x000000040202722b */ /* 0x000fe40000000002 */
[----:B0-----:R-:W0:Y:S01]  /*00d0*/  I2F.F64.S64 R4, UR6 ;  /* 0x0000000600047d12 */ /* 0x001e220008301c00 */
[----:B------:R-:W2:Y:S05]  /*00e0*/  LDCU UR6, c[0x0][0x374] ;  /* 0x00006e80ff0677ac */ /* 0x000eaa0008000800 */
[----:B------:R-:W-:-:S08]  /*00f0*/  DFMA R8, -R6, R2, 1 ;  /* 0x3ff000000608742b */ /* 0x000fd00000000102 */
[----:B------:R-:W-:Y:S01]  /*0100*/  DFMA R2, R2, R8, R2 ;  /* 0x000000080202722b */ /* 0x000fe20000000002 */
[----:B0-----:R-:W-:Y:S01]  /*0110*/  FSETP.GEU.AND P1, PT, |R5|, 6.5827683646048100446e-37, PT ;  /* 0x036000000500780b */ /* 0x001fe20003f2e200 */
[----:B--2---:R-:W-:-:S06]  /*0120*/  UIMAD UR6, UR9, UR6, URZ ;  /* 0x00000006090672a4 */ /* 0x004fcc000f8e02ff */
[----:B------:R-:W-:-:S08]  /*0130*/  DMUL R8, R4, R2 ;  /* 0x0000000204087228 */ /* 0x000fd00000000000 */
[----:B------:R-:W-:-:S08]  /*0140*/  DFMA R10, -R6, R8, R4 ;  /* 0x00000008060a722b */ /* 0x000fd00000000104 */
[----:B------:R-:W-:-:S10]  /*0150*/  DFMA R2, R2, R10, R8 ;  /* 0x0000000a0202722b */ /* 0x000fd40000000008 */
[----:B------:R-:W-:-:S05]  /*0160*/  FFMA R0, RZ, R7, R3 ;  /* 0x00000007ff007223 */ /* 0x000fca0000000003 */
[----:B------:R-:W-:-:S13]  /*0170*/  FSETP.GT.AND P0, PT, |R0|, 1.469367938527859385e-39, PT ;  /* 0x001000000000780b */ /* 0x000fda0003f04200 */
[----:B------:R-:W-:Y:S05]  /*0180*/  @P0 BRA P1, `(.L_x_0) ;  /* 0x0000000000200947 */ /* 0x000fea0000800000 */
[----:B------:R-:W-:Y:S01]  /*0190*/  IMAD.MOV.U32 R10, RZ, RZ, R4 ;  /* 0x000000ffff0a7224 */ /* 0x000fe200078e0004 */
[----:B------:R-:W-:Y:S01]  /*01a0*/  MOV R0, 0x1f0 ;  /* 0x000001f000007802 */ /* 0x000fe20000000f00 */
[----:B------:R-:W-:Y:S02]  /*01b0*/  IMAD.MOV.U32 R11, RZ, RZ, R5 ;  /* 0x000000ffff0b7224 */ /* 0x000fe400078e0005 */
[----:B------:R-:W-:Y:S02]  /*01c0*/  IMAD.MOV.U32 R2, RZ, RZ, R6 ;  /* 0x000000ffff027224 */ /* 0x000fe400078e0006 */
[----:B------:R-:W-:-:S07]  /*01d0*/  IMAD.MOV.U32 R3, RZ, RZ, R7 ;  /* 0x000000ffff037224 */ /* 0x000fce00078e0007 */
[----:B------:R-:W-:Y:S05]  /*01e0*/  CALL.REL.NOINC `($__internal_0_$__cuda_sm20_div_rn_f64_full) ;  /* 0x0000000c00ac7944 */ /* 0x000fea0003c00000 */
[----:B------:R-:W-:Y:S02]  /*01f0*/  IMAD.MOV.U32 R2, RZ, RZ, R4 ;  /* 0x000000ffff027224 */ /* 0x000fe400078e0004 */
[----:B------:R-:W-:-:S07]  /*0200*/  IMAD.MOV.U32 R3, RZ, RZ, R5 ;  /* 0x000000ffff037224 */ /* 0x000fce00078e0005 */
.L_x_0:
[----:B------:R-:W0:Y:S01]  /*0210*/  I2F.F64.U32 R8, UR6 ;  /* 0x0000000600087d12 */ /* 0x000e220008201800 */
[----:B------:R-:W-:Y:S01]  /*0220*/  IMAD.MOV.U32 R4, RZ, RZ, 0x1 ;  /* 0x00000001ff047424 */ /* 0x000fe200078e00ff */
[----:B------:R-:W1:Y:S06]  /*0230*/  LDCU UR4, c[0x0][0x380] ;  /* 0x00007000ff0477ac */ /* 0x000e6c0008000800 */
[----:B------:R-:W2:Y:S08]  /*0240*/  F2I.F64.CEIL R2, R2 ;  /* 0x0000000200027311 */ /* 0x000eb00000309100 */
[----:B0-----:R-:W0:Y:S01]  /*0250*/  MUFU.RCP64H R5, R9 ;  /* 0x0000000900057308 */ /* 0x001e220000001800 */
[----:B--2---:R-:W-:Y:S01]  /*0260*/  R2UR UR22, R2 ;  /* 0x00000000021672ca */ /* 0x004fe200000e0000 */
[----:B0-----:R-:W-:-:S08]  /*0270*/  DFMA R6, -R8, R4, 1 ;  /* 0x3ff000000806742b */ /* 0x001fd00000000104 */
[----:B------:R-:W-:-:S08]  /*0280*/  DFMA R6, R6, R6, R6 ;  /* 0x000000060606722b */ /* 0x000fd00000000006 */
[----:B------:R-:W-:Y:S02]  /*0290*/  DFMA R4, R4, R6, R4 ;  /* 0x000000060404722b */ /* 0x000fe40000000004 */
[----:B-1----:R-:W0:Y:S06]  /*02a0*/  I2F.F64 R6, UR4 ;  /* 0x0000000400067d12 */ /* 0x002e2c0008201c00 */
[----:B------:R-:W-:-:S08]  /*02b0*/  DFMA R10, -R8, R4, 1 ;  /* 0x3ff00000080a742b */ /* 0x000fd00000000104 */
[----:B------:R-:W-:Y:S01]  /*02c0*/  DFMA R4, R4, R10, R4 ;  /* 0x0000000a0404722b */ /* 0x000fe20000000004 */
[----:B0-----:R-:W-:-:S07]  /*02d0*/  FSETP.GEU.AND P1, PT, |R7|, 6.5827683646048100446e-37, PT ;  /* 0x036000000700780b */ /* 0x001fce0003f2e200 */
        /* <DEDUP_REMOVED lines=12> */
.L_x_1:
[----:B------:R-:W-:-:S06]  /*03a0*/  UISETP.GE.AND UP0, UPT, UR22, 0x1, UPT ;  /* 0x000000011600788c */ /* 0x000fcc000bf06270 */
[----:B------:R-:W-:-:S13]  /*03b0*/  PLOP3.LUT P0, PT, PT, PT, UP0, 0x80, 0x8 ;  /* 0x000000000008781c */ /* 0x000fda0003f0f008 */
[----:B------:R-:W-:Y:S05]  /*03c0*/  @!P0 EXIT ;  /* 0x000000000000894d */ /* 0x000fea0003800000 */
[----:B------:R-:W0:Y:S01]  /*03d0*/  S2R R2, SR_TID.Y ;  /* 0x0000000000027919 */ /* 0x000e220000002200 */
[----:B------:R-:W1:Y:S01]  /*03e0*/  LDC.64 R6, c[0x0][0x3a0] ;  /* 0x0000e800ff067b82 */ /* 0x000e620000000a00 */
[----:B------:R-:W1:Y:S01]  /*03f0*/  LDCU.64 UR10, c[0x0][0x3a8] ;  /* 0x00007500ff0a77ac */ /* 0x000e620008000a00 */
[----:B------:R-:W2:Y:S01]  /*0400*/  F2I.F64.CEIL R4, R4 ;  /* 0x0000000400047311 */ /* 0x000ea20000309100 */
[----:B------:R-:W0:Y:S01]  /*0410*/  S2R R3, SR_CTAID.Y ;  /* 0x0000000000037919 */ /* 0x000e220000002600 */
[----:B------:R-:W3:Y:S01]  /*0420*/  LDCU UR7, c[0x0][0x380] ;  /* 0x00007000ff0777ac */ /* 0x000ee20008000800 */
[----:B------:R-:W4:Y:S01]  /*0430*/  S2R R26, SR_TID.X ;  /* 0x00000000001a7919 */ /* 0x000f220000002100 */
[----:B------:R-:W0:Y:S01]  /*0440*/  LDCU.64 UR14, c[0x0][0x358] ;  /* 0x00006b00ff0e77ac */ /* 0x000e220008000a00 */
[----:B------:R-:W4:Y:S01]  /*0450*/  S2R R27, SR_CTAID.X ;  /* 0x00000000001b7919 */ /* 0x000f220000002500 */
[----:B------:R-:W-:Y:S01]  /*0460*/  UMOV UR4, URZ ;  /* 0x000000ff00047c82 */ /* 0x000fe20008000000 */
[----:B--2---:R-:W-:Y:S01]  /*0470*/  R2UR UR23, R4 ;  /* 0x00000000041772ca */ /* 0x004fe200000e0000 */
[----:B---3--:R-:W-:Y:S01]  /*0480*/  USHF.R.S32.HI UR7, URZ, 0x1f, UR7 ;  /* 0x0000001fff077899 */ /* 0x008fe20008011407 */
[----:B0-----:R-:W-:-:S04]  /*0490*/  IMAD R2, R3, UR9, R2 ;  /* 0x0000000903027c24 */ /* 0x001fc8000f8e0202 */
[----:B-1----:R-:W-:-:S04]  /*04a0*/  IMAD.WIDE.U32 R6, R2, UR10, R6 ;  /* 0x0000000a02067c25 */ /* 0x002fc8000f8e0006 */
[----:B------:R-:W-:Y:S01]  /*04b0*/  IMAD R3, R2, UR11, R7 ;  /* 0x0000000b02037c24 */ /* 0x000fe2000f8e0207 */
[----:B------:R-:W-:Y:S01]  /*04c0*/  IADD3 R0, P0, PT, R6, 0x10, RZ ;  /* 0x0000001006007810 */ /* 0x000fe20007f1e0ff */
[----:B----4-:R-:W-:Y:S02]  /*04d0*/  IMAD R26, R27, UR8, R26 ;  /* 0x000000081b1a7c24 */ /* 0x010fe4000f8e021a */
[----:B------:R-:W-:Y:S02]  /*04e0*/  IMAD.MOV.U32 R27, RZ, RZ, RZ ;  /* 0x000000ffff1b7224 */ /* 0x000fe400078e00ff */
[----:B------:R-:W-:-:S08]  /*04f0*/  IMAD.X R3, RZ, RZ, R3, P0 ;  /* 0x000000ffff037224 */ /* 0x000fd000000e0603 */
.L_x_12:
[----:B------:R-:W-:-:S09]  /*0500*/  UISETP.GE.AND UP0, UPT, UR23, 0x1, UPT ;  /* 0x000000011700788c */ /* 0x000fd2000bf06270 */
[----:B------:R-:W-:Y:S05]  /*0510*/  BRA.U !UP0, `(.L_x_2) ;  /* 0x0000000908d07547 */ /* 0x000fea000b800000 */
[----:B------:R-:W0:Y:S01]  /*0520*/  LDC.64 R6, c[0x0][0x390] ;  /* 0x0000e400ff067b82 */ /* 0x000e220000000a00 */
[----:B------:R-:W1:Y:S01]  /*0530*/  LDCU.64 UR16, c[0x0][0x398] ;  /* 0x00007300ff1077ac */ /* 0x000e620008000a00 */
[----:B------:R-:W-:Y:S02]  /*0540*/  IMAD.U32 R5, RZ, RZ, UR5 ;  /* 0x00000005ff057e24 */ /* 0x000fe4000f8e00ff */
[----:B------:R-:W-:Y:S01]  /*0550*/  IMAD.MOV.U32 R24, RZ, RZ, R2 ;  /* 0x000000ffff187224 */ /* 0x000fe200078e0002 */
[----:B------:R-:W2:Y:S01]  /*0560*/  LDCU.64 UR12, c[0x0][0x3b0] ;  /* 0x00007600ff0c77ac */ /* 0x000ea20008000a00 */
[----:B------:R-:W-:Y:S01]  /*0570*/  IMAD.WIDE.U32 R4, R5, UR4, R26 ;  /* 0x0000000405047c25 */ /* 0x000fe2000f8e001a */
[----:B------:R-:W3:Y:S03]  /*0580*/  LDCU UR24, c[0x0][0x380] ;  /* 0x00007000ff1877ac */ /* 0x000ee60008000800 */
[----:B------:R-:W-:-:S02]  /*0590*/  IMAD.MOV.U32 R25, RZ, RZ, RZ ;  /* 0x000000ffff197224 */ /* 0x000fc400078e00ff */
[----:B------:R-:W-:Y:S01]  /*05a0*/  IMAD.MOV.U32 R20, RZ, RZ, R0 ;  /* 0x000000ffff147224 */ /* 0x000fe200078e0000 */
[----:B------:R-:W4:Y:S01]  /*05b0*/  LDCU.64 UR20, c[0x4][0x8] ;  /* 0x01000100ff1477ac */ /* 0x000f220008000a00 */
[----:B------:R-:W-:Y:S01]  /*05c0*/  IMAD.MOV.U32 R21, RZ, RZ, R3 ;  /* 0x000000ffff157224 */ /* 0x000fe200078e0003 */
[----:B------:R-:W0:Y:S01]  /*05d0*/  LDCU.64 UR26, c[0x0][0x3a8] ;  /* 0x00007500ff1a77ac */ /* 0x000e220008000a00 */
[----:B-1----:R-:W-:Y:S01]  /*05e0*/  IMAD R9, R5, UR16, RZ ;  /* 0x0000001005097c24 */ /* 0x002fe2000f8e02ff */
[----:B------:R-:W1:Y:S01]  /*05f0*/  LDCU.64 UR18, c[0x0][0x388] ;  /* 0x00007100ff1277ac */ /* 0x000e620008000a00 */
[----:B--2---:R-:W-:Y:S02]  /*0600*/  LEA R22, P0, R2, UR12, 0x3 ;  /* 0x0000000c02167c11 */ /* 0x004fe4000f8018ff */
[C---:B------:R-:W-:Y:S01]  /*0610*/  IMAD R9, R4.reuse, UR17, R9 ;  /* 0x0000001104097c24 */ /* 0x040fe2000f8e0209 */
[----:B------:R-:W2:Y:S01]  /*0620*/  LDCU.128 UR8, c[0x0][0x3d0] ;  /* 0x00007a00ff0877ac */ /* 0x000ea20008000c00 */
[----:B0-----:R-:W-:Y:S01]  /*0630*/  IMAD.WIDE.U32 R6, R4, UR16, R6 ;  /* 0x0000001004067c25 */ /* 0x001fe2000f8e0006 */
[----:B------:R-:W-:Y:S01]  /*0640*/  LEA.HI.X R23, R2, UR13, RZ, 0x3, P0 ;  /* 0x0000000d02177c11 */ /* 0x000fe200080f1cff */
[----:B------:R-:W-:-:S02]  /*0650*/  UIADD3 UR12, UPT, UPT, -UR23, URZ, URZ ;  /* 0x000000ff170c7290 */ /* 0x000fc4000fffe1ff */
[----:B-1234-:R-:W-:-:S10]  /*0660*/  IMAD.IADD R7, R7, 0x1, R9 ;  /* 0x0000000107077824 */ /* 0x01efd400078e0209 */
.L_x_11:
[----:B------:R-:W-:Y:S01]  /*0670*/  ISETP.GE.U32.AND P0, PT, R4, UR18, PT ;  /* 0x0000001204007c0c */ /* 0x000fe2000bf06070 */
[----:B------:R-:W-:Y:S01]  /*0680*/  UIADD3 UR12, UPT, UPT, UR12, 0x1, URZ ;  /* 0x000000010c0c7890 */ /* 0x000fe2000fffe0ff */
[----:B------:R-:W-:Y:S01]  /*0690*/  ISETP.GE.U32.AND P1, PT, R24, UR24, PT ;  /* 0x0000001818007c0c */ /* 0x000fe2000bf26070 */
[----:B------:R-:W-:Y:S01]  /*06a0*/  BSSY.RECONVERGENT B0, `(.L_x_3) ;  /* 0x0000090000007945 */ /* 0x000fe20003800200 */
[----:B------:R-:W-:Y:S01]  /*06b0*/  ISETP.GE.AND.EX P0, PT, R5, UR19, PT, P0 ;  /* 0x0000001305007c0c */ /* 0x000fe2000bf06300 */
[----:B------:R-:W-:-:S03]  /*06c0*/  UISETP.NE.AND UP0, UPT, UR12, URZ, UPT ;  /* 0x000000ff0c00728c */ /* 0x000fc6000bf05270 */
[----:B------:R-:W-:-:S13]  /*06d0*/  ISETP.GE.OR.EX P0, PT, R25, UR7, P0, P1 ;  /* 0x0000000719007c0c */ /* 0x000fda0008706710 */
[----:B------:R-:W-:Y:S05]  /*06e0*/  @P0 BRA `(.L_x_4) ;  /* 0x00000008002c0947 */ /* 0x000fea0003800000 */
[----:B------:R-:W2:Y:S04]  /*06f0*/  LDG.E.64 R10, desc[UR14][R20.64+-0x10] ;  /* 0xfffff00e140a7981 */ /* 0x000ea8000c1e1b00 */
[----:B------:R-:W2:Y:S04]  /*0700*/  LDG.E.64 R12, desc[UR14][R6.64] ;  /* 0x0000000e060c7981 */ /* 0x000ea8000c1e1b00 */
[----:B------:R-:W3:Y:S04]  /*0710*/  LDG.E.64 R14, desc[UR14][R20.64+-0x8] ;  /* 0xfffff80e140e7981 */ /* 0x000ee8000c1e1b00 */
[----:B------:R-:W3:Y:S04]  /*0720*/  LDG.E.64 R16, desc[UR14][R6.64+0x8] ;  /* 0x0000080e06107981 */ /* 0x000ee8000c1e1b00 */
[----:B------:R-:W4:Y:S04]  /*0730*/  LDG.E.64 R30, desc[UR14][R20.64] ;  /* 0x0000000e141e7981 */ /* 0x000f28000c1e1b00 */
[----:B------:R-:W4:Y:S01]  /*0740*/  LDG.E.64 R8, desc[UR14][R6.64+0x10] ;  /* 0x0000100e06087981 */ /* 0x000f22000c1e1b00 */
[----:B------:R-:W-:Y:S01]  /*0750*/  BSSY.RECONVERGENT B1, `(.L_x_5) ;  /* 0x0000022000017945 */ /* 0x000fe20003800200 */
[----:B--2---:R-:W-:-:S08]  /*0760*/  DFMA R10, R10, R12, RZ ;  /* 0x0000000c0a0a722b */ /* 0x004fd000000000ff */
[----:B---3--:R-:W-:-:S08]  /*0770*/  DFMA R10, R14, R16, R10 ;  /* 0x000000100e0a722b */ /* 0x008fd0000000000a */
[----:B----4-:R-:W-:-:S08]  /*0780*/  DFMA R30, R30, R8, R10 ;  /* 0x000000081e1e722b */ /* 0x010fd0000000000a */
[----:B------:R-:W-:-:S14]  /*0790*/  DSETP.NEU.AND P0, PT, |R30|, +INF , PT ;  /* 0x7ff000001e00742a */ /* 0x000fdc0003f0d200 */
[----:B------:R-:W-:Y:S01]  /*07a0*/  @!P0 DMUL R34, RZ, R30 ;  /* 0x0000001eff228228 */ /* 0x000fe20000000000 */
[----:B------:R-:W-:Y:S01]  /*07b0*/  @!P0 IMAD.MOV.U32 R36, RZ, RZ, 0x1 ;  /* 0x00000001ff248424 */ /* 0x000fe200078e00ff */
[----:B------:R-:W-:Y:S09]  /*07c0*/  @!P0 BRA `(.L_x_6) ;  /* 0x0000000000688947 */ /* 0x000ff20003800000 */
[----:B------:R-:W-:Y:S01]  /*07d0*/  UMOV UR16, 0x6dc9c883 ;  /* 0x6dc9c88300107882 */ /* 0x000fe20000000000 */
[----:B------:R-:W-:Y:S01]  /*07e0*/  UMOV UR17, 0x3fe45f30 ;  /* 0x3fe45f3000117882 */ /* 0x000fe20000000000 */
[C---:B------:R-:W-:Y:S01]  /*07f0*/  DSETP.GE.AND P0, PT, |R30|.reuse, 2.14748364800000000000e+09, PT ;  /* 0x41e000001e00742a */ /* 0x040fe20003f06200 */
[----:B------:R-:W-:Y:S01]  /*0800*/  BSSY.RECONVERGENT B2, `(.L_x_7) ;  /* 0x0000015000027945 */ /* 0x000fe20003800200 */
[----:B------:R-:W-:Y:S01]  /*0810*/  DMUL R8, R30, UR16 ;  /* 0x000000101e087c28 */ /* 0x000fe20008000000 */
[----:B------:R-:W-:Y:S01]  /*0820*/  UMOV UR16, 0x54442d18 ;  /* 0x54442d1800107882 */ /* 0x000fe20000000000 */
[----:B------:R-:W-:-:S04]  /*0830*/  UMOV UR17, 0x3ff921fb ;  /* 0x3ff921fb00117882 */ /* 0x000fc80000000000 */
[----:B------:R-:W0:Y:S08]  /*0840*/  F2I.F64 R36, R8 ;  /* 0x0000000800247311 */ /* 0x000e300000301100 */
[----:B0-----:R-:W0:Y:S02]  /*0850*/  I2F.F64 R34, R36 ;  /* 0x0000002400227312 */ /* 0x001e240000201c00 */
[----:B0-----:R-:W-:Y:S01]  /*0860*/  DFMA R10, R34, -UR16, R30 ;  /* 0x80000010220a7c2b */ /* 0x001fe2000800001e */
[----:B------:R-:W-:Y:S01]  /*0870*/  UMOV UR16, 0x33145c00 ;  /* 0x33145c0000107882 */ /* 0x000fe20000000000 */
[----:B------:R-:W-:-:S06]  /*0880*/  UMOV UR17, 0x3c91a626 ;  /* 0x3c91a62600117882 */ /* 0x000fcc0000000000 */
[----:B------:R-:W-:Y:S01]  /*0890*/  DFMA R10, R34, -UR16, R10 ;  /* 0x80000010220a7c2b */ /* 0x000fe2000800000a */
[----:B------:R-:W-:Y:S01]  /*08a0*/  UMOV UR16, 0x252049c0 ;  /* 0x252049c000107882 */ /* 0x000fe20000000000 */
[----:B------:R-:W-:-:S06]  /*08b0*/  UMOV UR17, 0x397b839a ;  /* 0x397b839a00117882 */ /* 0x000fcc0000000000 */
[----:B------:R-:W-:Y:S01]  /*08c0*/  DFMA R34, R34, -UR16, R10 ;  /* 0x8000001022227c2b */ /* 0x000fe2000800000a */
[----:B------:R-:W-:Y:S10]  /*08d0*/  @!P0 BRA `(.L_x_8) ;  /* 0x00000000001c8947 */ /* 0x000ff40003800000 */
[----:B------:R-:W-:Y:S01]  /*08e0*/  IMAD.MOV.U32 R17, RZ, RZ, R30 ;  /* 0x000000ffff117224 */ /* 0x000fe200078e001e */
[----:B------:R-:W-:Y:S01]  /*08f0*/  MOV R32, 0x920 ;  /* 0x0000092000207802 */ /* 0x000fe20000000f00 */
[----:B------:R-:W-:-:S07]  /*0900*/  IMAD.MOV.U32 R18, RZ, RZ, R31 ;  /* 0x000000ffff127224 */ /* 0x000fce00078e001f */
[----:B------:R-:W-:Y:S05]  /*0910*/  CALL.REL.NOINC `($_Z5calcFilPdmS_mS_PiS_mS_S_$__internal_trig_reduction_slowpathd) ;  /* 0x0000000c00587944 */ /* 0x000fea0003c00000 */
[----:B------:R-:W-:Y:S02]  /*0920*/  IMAD.MOV.U32 R36, RZ, RZ, R12 ;  /* 0x000000ffff247224 */ /* 0x000fe400078e000c */
[----:B------:R-:W-:Y:S02]  /*0930*/  IMAD.MOV.U32 R34, RZ, RZ, R8 ;  /* 0x000000ffff227224 */ /* 0x000fe400078e0008 */
[----:B------:R-:W-:-:S07]  /*0940*/  IMAD.MOV.U32 R35, RZ, RZ, R9 ;  /* 0x000000ffff237224 */ /* 0x000fce00078e0009 */
.L_x_8:
[----:B------:R-:W-:Y:S05]  /*0950*/  BSYNC.RECONVERGENT B2 ;  /* 0x0000000000027941 */ /* 0x000fea0003800200 */
.L_x_7:
[----:B------:R-:W-:-:S07]  /*0960*/  VIADD R36, R36, 0x1 ;  /* 0x0000000124247836 */ /* 0x000fce0000000000 */
.L_x_6:
[----:B------:R-:W-:Y:S05]  /*0970*/  BSYNC.RECONVERGENT B1 ;  /* 0x0000000000017941 */ /* 0x000fea0003800200 */
.L_x_5:
[----:B------:R-:W-:-:S05]  /*0980*/  IMAD.SHL.U32 R8, R36, 0x40, RZ ;  /* 0x0000004024087824 */ /* 0x000fca00078e00ff */
[----:B------:R-:W-:-:S04]  /*0990*/  LOP3.LUT R8, R8, 0x40, RZ, 0xc0, !PT ;  /* 0x0000004008087812 */ /* 0x000fc800078ec0ff */
[----:B------:R-:W-:-:S05]  /*09a0*/  IADD3 R16, P0, PT, R8, UR20, RZ ;  /* 0x0000001408107c10 */ /* 0x000fca000ff1e0ff */
[----:B------:R-:W-:-:S05]  /*09b0*/  IMAD.X R17, RZ, RZ, UR21, P0 ;  /* 0x00000015ff117e24 */ /* 0x000fca00080e06ff */
[----:B------:R-:W2:Y:S04]  /*09c0*/  LDG.E.128.CONSTANT R8, desc[UR14][R16.64] ;  /* 0x0000000e10087981 */ /* 0x000ea8000c1e9d00 */
[----:B------:R-:W3:Y:S04]  /*09d0*/  LDG.E.128.CONSTANT R12, desc[UR14][R16.64+0x10] ;  /* 0x0000100e100c7981 */ /* 0x000ee8000c1e9d00 */
[----:B------:R-:W4:Y:S01]  /*09e0*/  LDG.E.128.CONSTANT R16, desc[UR14][R16.64+0x20] ;  /* 0x0000200e10107981 */ /* 0x000f22000c1e9d00 */
[----:B------:R-:W-:Y:S01]  /*09f0*/  LOP3.LUT R28, R36, 0x1, RZ, 0xc0, !PT ;  /* 0x00000001241c7812 */ /* 0x000fe200078ec0ff */
[----:B------:R-:W-:Y:S01]  /*0a00*/  IMAD.MOV.U32 R29, RZ, RZ, 0x3da8ff83 ;  /* 0x3da8ff83ff1d7424 */ /* 0x000fe200078e00ff */
[----:B------:R-:W-:Y:S01]  /*0a10*/  DMUL R32, R34, R34 ;  /* 0x0000002222207228 */ /* 0x000fe20000000000 */
[----:B------:R-:W-:Y:S01]  /*0a20*/  BSSY.RECONVERGENT B1, `(.L_x_9) ;  /* 0x000002e000017945 */ /* 0x000fe20003800200 */
[----:B------:R-:W-:Y:S01]  /*0a30*/  ISETP.NE.U32.AND P0, PT, R28, 0x1, PT ;  /* 0x000000011c00780c */ /* 0x000fe20003f05070 */
[----:B------:R-:W-:Y:S01]  /*0a40*/  IMAD.MOV.U32 R28, RZ, RZ, 0x20fd8164 ;  /* 0x20fd8164ff1c7424 */ /* 0x000fe200078e00ff */
[----:B------:R-:W-:-:S02]  /*0a50*/  DSETP.NEU.AND P1, PT, |R30|, +INF , PT ;  /* 0x7ff000001e00742a */ /* 0x000fc40003f2d200 */
[----:B------:R-:W-:Y:S02]  /*0a60*/  FSEL R29, -R29, 0.11223486810922622681, !P0 ;  /* 0x3de5db651d1d7808 */ /* 0x000fe40004000100 */
[----:B------:R-:W-:-:S06]  /*0a70*/  FSEL R28, R28, -8.06006814911005101289e+34, !P0 ;  /* 0xf9785eba1c1c7808 */ /* 0x000fcc0004000000 */
[----:B--2---:R-:W-:-:S08]  /*0a80*/  DFMA R8, R32, R28, R8 ;  /* 0x0000001c2008722b */ /* 0x004fd00000000008 */
[----:B------:R-:W-:-:S08]  /*0a90*/  DFMA R8, R32, R8, R10 ;  /* 0x000000082008722b */ /* 0x000fd0000000000a */
[----:B---3--:R-:W-:-:S08]  /*0aa0*/  DFMA R8, R32, R8, R12 ;  /* 0x000000082008722b */ /* 0x008fd0000000000c */
[----:B------:R-:W-:-:S08]  /*0ab0*/  DFMA R8, R32, R8, R14 ;  /* 0x000000082008722b */ /* 0x000fd0000000000e */
[----:B----4-:R-:W-:-:S08]  /*0ac0*/  DFMA R8, R32, R8, R16 ;  /* 0x000000082008722b */ /* 0x010fd00000000010 */
[----:B------:R-:W-:-:S08]  /*0ad0*/  DFMA R8, R32, R8, R18 ;  /* 0x000000082008722b */ /* 0x000fd00000000012 */
[----:B------:R-:W-:Y:S02]  /*0ae0*/  DFMA R34, R8, R34, R34 ;  /* 0x000000220822722b */ /* 0x000fe40000000022 */
[----:B------:R-:W-:Y:S02]  /*0af0*/  DFMA R8, R32, R8, 1 ;  /* 0x3ff000002008742b */ /* 0x000fe40000000008 */
[----:B------:R-:W-:-:S08]  /*0b00*/  @!P1 DMUL R32, RZ, R30 ;  /* 0x0000001eff209228 */ /* 0x000fd00000000000 */
[----:B------:R-:W-:Y:S01]  /*0b10*/  FSEL R10, R8, R34, !P0 ;  /* 0x00000022080a7208 */ /* 0x000fe20004000000 */
[----:B------:R-:W-:Y:S01]  /*0b20*/  @!P1 IMAD.MOV.U32 R34, RZ, RZ, RZ ;  /* 0x000000ffff229224 */ /* 0x000fe200078e00ff */
[----:B------:R-:W-:Y:S02]  /*0b30*/  FSEL R11, R9, R35, !P0 ;  /* 0x00000023090b7208 */ /* 0x000fe40004000000 */
[----:B------:R-:W-:-:S04]  /*0b40*/  LOP3.LUT P0, RZ, R36, 0x2, RZ, 0xc0, !PT ;  /* 0x0000000224ff7812 */ /* 0x000fc8000780c0ff */
[----:B------:R-:W-:-:S10]  /*0b50*/  DADD R8, RZ, -R10 ;  /* 0x00000000ff087229 */ /* 0x000fd4000000080a */
[----:B------:R-:W-:Y:S02]  /*0b60*/  FSEL R28, R10, R8, !P0 ;  /* 0x000000080a1c7208 */ /* 0x000fe40004000000 */
[----:B------:R-:W-:Y:S01]  /*0b70*/  FSEL R29, R11, R9, !P0 ;  /* 0x000000090b1d7208 */ /* 0x000fe20004000000 */
[----:B------:R-:W-:Y:S06]  /*0b80*/  @!P1 BRA `(.L_x_10) ;  /* 0x00000000005c9947 */ /* 0x000fec0003800000 */
[----:B------:R-:W-:Y:S01]  /*0b90*/  UMOV UR16, 0x6dc9c883 ;  /* 0x6dc9c88300107882 */ /* 0x000fe20000000000 */
[----:B------:R-:W-:Y:S01]  /*0ba0*/  UMOV UR17, 0x3fe45f30 ;  /* 0x3fe45f3000117882 */ /* 0x000fe20000000000 */
[C---:B------:R-:W-:Y:S02]  /*0bb0*/  DSETP.GE.AND P0, PT, |R30|.reuse, 2.14748364800000000000e+09, PT ;  /* 0x41e000001e00742a */ /* 0x040fe40003f06200 */
[----:B------:R-:W-:Y:S01]  /*0bc0*/  DMUL R34, R30, UR16 ;  /* 0x000000101e227c28 */ /* 0x000fe20008000000 */
[----:B------:R-:W-:Y:S01]  /*0bd0*/  UMOV UR16, 0x54442d18 ;  /* 0x54442d1800107882 */ /* 0x000fe20000000000 */
[----:B------:R-:W-:-:S08]  /*0be0*/  UMOV UR17, 0x3ff921fb ;  /* 0x3ff921fb00117882 */ /* 0x000fd00000000000 */
        /* <DEDUP_REMOVED lines=17> */
.L_x_10:
[----:B------:R-:W-:Y:S05]  /*0d00*/  BSYNC.RECONVERGENT B1 ;  /* 0x0000000000017941 */ /* 0x000fea0003800200 */
.L_x_9:
[C---:B------:R-:W-:Y:S01]  /*0d10*/  IMAD.SHL.U32 R8, R34.reuse, 0x40, RZ ;  /* 0x0000004022087824 */ /* 0x040fe200078e00ff */
[----:B------:R-:W-:Y:S01]  /*0d20*/  LOP3.LUT R12, R34, 0x1, RZ, 0xc0, !PT ;  /* 0x00000001220c7812 */ /* 0x000fe200078ec0ff */
[----:B------:R-:W-:Y:S02]  /*0d30*/  IMAD.MOV.U32 R18, RZ, RZ, 0x20fd8164 ;  /* 0x20fd8164ff127424 */ /* 0x000fe400078e00ff */
[----:B------:R-:W-:Y:S01]  /*0d40*/  IMAD.MOV.U32 R19, RZ, RZ, 0x3da8ff83 ;  /* 0x3da8ff83ff137424 */ /* 0x000fe200078e00ff */
[----:B------:R-:W-:Y:S01]  /*0d50*/  LOP3.LUT R8, R8, 0x40, RZ, 0xc0, !PT ;  /* 0x0000004008087812 */ /* 0x000fe200078ec0ff */
[----:B------:R-:W-:Y:S01]  /*0d60*/  DMUL R30, R32, R32 ;  /* 0x00000020201e7228 */ /* 0x000fe20000000000 */
[----:B------:R-:W2:Y:S02]  /*0d70*/  LDG.E.64 R36, desc[UR14][R22.64] ;  /* 0x0000000e16247981 */ /* 0x000ea4000c1e1b00 */
[----:B------:R-:W-:-:S05]  /*0d80*/  IADD3 R16, P0, PT, R8, UR20, RZ ;  /* 0x0000001408107c10 */ /* 0x000fca000ff1e0ff */
[----:B------:R-:W-:-:S05]  /*0d90*/  IMAD.X R17, RZ, RZ, UR21, P0 ;  /* 0x00000015ff117e24 */ /* 0x000fca00080e06ff */
[----:B------:R-:W3:Y:S01]  /*0da0*/  LDG.E.128.CONSTANT R8, desc[UR14][R16.64] ;  /* 0x0000000e10087981 */ /* 0x000ee2000c1e9d00 */
[----:B------:R-:W-:-:S03]  /*0db0*/  ISETP.NE.U32.AND P0, PT, R12, 0x1, PT ;  /* 0x000000010c00780c */ /* 0x000fc60003f05070 */
[----:B------:R-:W4:Y:S01]  /*0dc0*/  LDG.E.128.CONSTANT R12, desc[UR14][R16.64+0x10] ;  /* 0x0000100e100c7981 */ /* 0x000f22000c1e9d00 */
[----:B------:R-:W-:Y:S02]  /*0dd0*/  FSEL R18, R18, -8.06006814911005101289e+34, !P0 ;  /* 0xf9785eba12127808 */ /* 0x000fe40004000000 */
[----:B------:R-:W-:-:S06]  /*0de0*/  FSEL R19, -R19, 0.11223486810922622681, !P0 ;  /* 0x3de5db6513137808 */ /* 0x000fcc0004000100 */
[C---:B---3--:R-:W-:Y:S01]  /*0df0*/  DFMA R8, R30.reuse, R18, R8 ;  /* 0x000000121e08722b */ /* 0x048fe20000000008 */
[----:B------:R-:W3:Y:S07]  /*0e00*/  LDG.E.128.CONSTANT R16, desc[UR14][R16.64+0x20] ;  /* 0x0000200e10107981 */ /* 0x000eee000c1e9d00 */
[----:B------:R-:W-:-:S08]  /*0e10*/  DFMA R8, R30, R8, R10 ;  /* 0x000000081e08722b */ /* 0x000fd0000000000a */
[----:B----4-:R-:W-:-:S08]  /*0e20*/  DFMA R8, R30, R8, R12 ;  /* 0x000000081e08722b */ /* 0x010fd0000000000c */
[----:B------:R-:W-:Y:S01]  /*0e30*/  DFMA R8, R30, R8, R14 ;  /* 0x000000081e08722b */ /* 0x000fe2000000000e */
[C---:B------:R-:W-:Y:S01]  /*0e40*/  IMAD.SHL.U32 R12, R4.reuse, 0x8, RZ ;  /* 0x00000008040c7824 */ /* 0x040fe200078e00ff */
[----:B------:R-:W-:-:S06]  /*0e50*/  SHF.L.U64.HI R13, R4, 0x3, R5 ;  /* 0x00000003040d7819 */ /* 0x000fcc0000010205 */
[----:B---3--:R-:W-:-:S08]  /*0e60*/  DFMA R8, R30, R8, R16 ;  /* 0x000000081e08722b */ /* 0x008fd00000000010 */
[----:B------:R-:W-:-:S08]  /*0e70*/  DFMA R8, R30, R8, R18 ;  /* 0x000000081e08722b */ /* 0x000fd00000000012 */
[----:B------:R-:W-:Y:S02]  /*0e80*/  DFMA R32, R8, R32, R32 ;  /* 0x000000200820722b */ /* 0x000fe40000000020 */
[----:B------:R-:W-:-:S10]  /*0e90*/  DFMA R8, R30, R8, 1 ;  /* 0x3ff000001e08742b */ /* 0x000fd40000000008 */
[----:B------:R-:W-:Y:S02]  /*0ea0*/  FSEL R10, R8, R32, !P0 ;  /* 0x00000020080a7208 */ /* 0x000fe40004000000 */
[----:B------:R-:W-:-:S06]  /*0eb0*/  FSEL R11, R9, R33, !P0 ;  /* 0x00000021090b7208 */ /* 0x000fcc0004000000 */
[----:B------:R-:W-:Y:S01]  /*0ec0*/  DADD R8, RZ, -R10 ;  /* 0x00000000ff087229 */ /* 0x000fe2000000080a */
[----:B------:R-:W-:-:S09]  /*0ed0*/  LOP3.LUT P0, RZ, R34, 0x2, RZ, 0xc0, !PT ;  /* 0x0000000222ff7812 */ /* 0x000fd2000780c0ff */
[----:B------:R-:W-:Y:S02]  /*0ee0*/  FSEL R10, R10, R8, !P0 ;  /* 0x000000080a0a7208 */ /* 0x000fe40004000000 */
[----:B------:R-:W-:-:S06]  /*0ef0*/  FSEL R11, R11, R9, !P0 ;  /* 0x000000090b0b7208 */ /* 0x000fcc0004000000 */
[----:B------:R-:W-:Y:S02]  /*0f00*/  DFMA R8, RZ, R10, R28 ;  /* 0x0000000aff08722b */ /* 0x000fe4000000001c */
[----:B------:R-:W-:Y:S01]  /*0f10*/  DFMA R28, RZ, R28, R10 ;  /* 0x0000001cff1c722b */ /* 0x000fe2000000000a */
[C---:B------:R-:W-:Y:S02]  /*0f20*/  IADD3 R10, P0, PT, R12.reuse, UR8, RZ ;  /* 0x000000080c0a7c10 */ /* 0x040fe4000ff1e0ff */
[----:B------:R-:W-:-:S03]  /*0f30*/  IADD3 R12, P1, PT, R12, UR10, RZ ;  /* 0x0000000a0c0c7c10 */ /* 0x000fc6000ff3e0ff */
[C---:B--2---:R-:W-:Y:S01]  /*0f40*/  DMUL R8, R36.reuse, R8 ;  /* 0x0000000824087228 */ /* 0x044fe20000000000 */
[C---:B------:R-:W-:Y:S01]  /*0f50*/  IADD3.X R11, PT, PT, R13.reuse, UR9, RZ, P0, !PT ;  /* 0x000000090d0b7c10 */ /* 0x040fe200087fe4ff */
[----:B------:R-:W-:Y:S01]  /*0f60*/  DMUL R28, R36, R28 ;  /* 0x0000001c241c7228 */ /* 0x000fe20000000000 */
[----:B------:R-:W-:-:S04]  /*0f70*/  IADD3.X R13, PT, PT, R13, UR11, RZ, P1, !PT ;  /* 0x0000000b0d0d7c10 */ /* 0x000fc80008ffe4ff */
[----:B------:R0:W-:Y:S04]  /*0f80*/  REDG.E.ADD.F64.RN.STRONG.GPU desc[UR14][R10.64], R8 ;  /* 0x000000080a0079a6 */ /* 0x0001e8000c12ff0e */
[----:B------:R0:W-:Y:S02]  /*0f90*/  REDG.E.ADD.F64.RN.STRONG.GPU desc[UR14][R12.64], R28 ;  /* 0x0000001c0c0079a6 */ /* 0x0001e4000c12ff0e */
.L_x_4:
[----:B------:R-:W-:Y:S05]  /*0fa0*/  BSYNC.RECONVERGENT B0 ;  /* 0x0000000000007941 */ /* 0x000fea0003800200 */
.L_x_3:
[----:B0-----:R-:W-:Y:S01]  /*0fb0*/  IMAD.U32 R13, RZ, RZ, UR6 ;  /* 0x00000006ff0d7e24 */ /* 0x001fe2000f8e00ff */
[----:B------:R-:W-:Y:S01]  /*0fc0*/  IADD3 R24, P1, PT, R24, UR6, RZ ;  /* 0x0000000618187c10 */ /* 0x000fe2000ff3e0ff */
[----:B------:R-:W-:Y:S02]  /*0fd0*/  IMAD.U32 R9, RZ, RZ, UR26 ;  /* 0x0000001aff097e24 */ /* 0x000fe4000f8e00ff */
[----:B------:R-:W-:Y:S01]  /*0fe0*/  IMAD.U32 R8, RZ, RZ, UR6 ;  /* 0x00000006ff087e24 */ /* 0x000fe2000f8e00ff */
[----:B------:R-:W-:Y:S01]  /*0ff0*/  LEA R22, P0, R13, R22, 0x3 ;  /* 0x000000160d167211 */ /* 0x000fe200078018ff */
[----:B------:R-:W-:Y:S02]  /*1000*/  IMAD.U32 R11, RZ, RZ, UR27 ;  /* 0x0000001bff0b7e24 */ /* 0x000fe4000f8e00ff */
[----:B------:R-:W-:Y:S01]  /*1010*/  IMAD.WIDE.U32 R20, R9, UR6, R20 ;  /* 0x0000000609147c25 */ /* 0x000fe2000f8e0014 */
[----:B------:R-:W-:-:S03]  /*1020*/  LEA.HI.X R23, R8, R23, RZ, 0x3, P0 ;  /* 0x0000001708177211 */ /* 0x000fc600000f1cff */
[----:B------:R-:W-:Y:S02]  /*1030*/  IMAD R21, R11, UR6, R21 ;  /* 0x000000060b157c24 */ /* 0x000fe4000f8e0215 */
[----:B------:R-:W-:Y:S01]  /*1040*/  IMAD.X R25, RZ, RZ, R25, P1 ;  /* 0x000000ffff197224 */ /* 0x000fe200008e0619 */
[----:B------:R-:W-:Y:S06]  /*1050*/  BRA.U UP0, `(.L_x_11) ;  /* 0xfffffff500847547 */ /* 0x000fec000b83ffff */
.L_x_2:
[----:B------:R-:W-:-:S04]  /*1060*/  UIADD3 UR4, UPT, UPT, UR4, 0x1, URZ ;  /* 0x0000000104047890 */ /* 0x000fc8000fffe0ff */
[----:B------:R-:W-:-:S09]  /*1070*/  UISETP.NE.AND UP0, UPT, UR4, UR22, UPT ;  /* 0x000000160400728c */ /* 0x000fd2000bf05270 */
[----:B------:R-:W-:Y:S05]  /*1080*/  BRA.U UP0, `(.L_x_12) ;  /* 0xfffffff5001c7547 */ /* 0x000fea000b83ffff */
[----:B------:R-:W-:Y:S05]  /*1090*/  EXIT ;  /* 0x000000000000794d */ /* 0x000fea0003800000 */
        .weak           $__internal_0_$__cuda_sm20_div_rn_f64_full
        .type           $__internal_0_$__cuda_sm20_div_rn_f64_full,@function
        .size           $__internal_0_$__cuda_sm20_div_rn_f64_full,($_Z5calcFilPdmS_mS_PiS_mS_S_$__internal_trig_reduction_slowpathd - $__internal_0_$__cuda_sm20_div_rn_f64_full)
$__internal_0_$__cuda_sm20_div_rn_f64_full:
[C---:B------:R-:W-:Y:S01]  /*10a0*/  FSETP.GEU.AND P0, PT, |R3|.reuse, 1.469367938527859385e-39, PT ;  /* 0x001000000300780b */ /* 0x040fe20003f0e200 */
[----:B------:R-:W-:Y:S01]  /*10b0*/  IMAD.MOV.U32 R6, RZ, RZ, 0x1 ;  /* 0x00000001ff067424 */ /* 0x000fe200078e00ff */
[C---:B------:R-:W-:Y:S01]  /*10c0*/  LOP3.LUT R4, R3.reuse, 0x800fffff, RZ, 0xc0, !PT ;  /* 0x800fffff03047812 */ /* 0x040fe200078ec0ff */
[----:B------:R-:W-:Y:S01]  /*10d0*/  IMAD.MOV.U32 R18, RZ, RZ, 0x1ca00000 ;  /* 0x1ca00000ff127424 */ /* 0x000fe200078e00ff */
[----:B------:R-:W-:Y:S02]  /*10e0*/  LOP3.LUT R16, R3, 0x7ff00000, RZ, 0xc0, !PT ;  /* 0x7ff0000003107812 */ /* 0x000fe400078ec0ff */
[----:B------:R-:W-:Y:S01]  /*10f0*/  LOP3.LUT R5, R4, 0x3ff00000, RZ, 0xfc, !PT ;  /* 0x3ff0000004057812 */ /* 0x000fe200078efcff */
[----:B------:R-:W-:-:S06]  /*1100*/  IMAD.MOV.U32 R4, RZ, RZ, R2 ;  /* 0x000000ffff047224 */ /* 0x000fcc00078e0002 */
[----:B------:R-:W-:-:S06]  /*1110*/  @!P0 DMUL R4, R2, 8.98846567431157953865e+307 ;  /* 0x7fe0000002048828 */ /* 0x000fcc0000000000 */
[----:B------:R-:W0:Y:S02]  /*1120*/  MUFU.RCP64H R7, R5 ;  /* 0x0000000500077308 */ /* 0x000e240000001800 */
[----:B0-----:R-:W-:-:S08]  /*1130*/  DFMA R8, R6, -R4, 1 ;  /* 0x3ff000000608742b */ /* 0x001fd00000000804 */
[----:B------:R-:W-:-:S08]  /*1140*/  DFMA R8, R8, R8, R8 ;  /* 0x000000080808722b */ /* 0x000fd00000000008 */
[----:B------:R-:W-:Y:S01]  /*1150*/  DFMA R12, R6, R8, R6 ;  /* 0x00000008060c722b */ /* 0x000fe20000000006 */
[----:B------:R-:W-:Y:S02]  /*1160*/  IMAD.MOV.U32 R7, RZ, RZ, R11 ;  /* 0x000000ffff077224 */ /* 0x000fe400078e000b */
[----:B------:R-:W-:-:S03]  /*1170*/  IMAD.MOV.U32 R6, RZ, RZ, R10 ;  /* 0x000000ffff067224 */ /* 0x000fc600078e000a */
[----:B------:R-:W-:Y:S02]  /*1180*/  LOP3.LUT R19, R7, 0x7ff00000, RZ, 0xc0, !PT ;  /* 0x7ff0000007137812 */ /* 0x000fe400078ec0ff */
[----:B------:R-:W-:Y:S01]  /*1190*/  DFMA R10, R12, -R4, 1 ;  /* 0x3ff000000c0a742b */ /* 0x000fe20000000804 */
[----:B------:R-:W-:Y:S01]  /*11a0*/  IMAD.MOV.U32 R8, RZ, RZ, R6 ;  /* 0x000000ffff087224 */ /* 0x000fe200078e0006 */
[----:B------:R-:W-:Y:S01]  /*11b0*/  ISETP.GE.U32.AND P1, PT, R19, R16, PT ;  /* 0x000000101300720c */ /* 0x000fe20003f26070 */
[----:B------:R-:W-:-:S03]  /*11c0*/  IMAD.MOV.U32 R17, RZ, RZ, R19 ;  /* 0x000000ffff117224 */ /* 0x000fc600078e0013 */
[----:B------:R-:W-:Y:S02]  /*11d0*/  SEL R9, R18, 0x63400000, !P1 ;  /* 0x6340000012097807 */ /* 0x000fe40004800000 */
[----:B------:R-:W-:Y:S01]  /*11e0*/  DFMA R12, R12, R10, R12 ;  /* 0x0000000a0c0c722b */ /* 0x000fe2000000000c */
[----:B------:R-:W-:Y:S02]  /*11f0*/  FSETP.GEU.AND P1, PT, |R7|, 1.469367938527859385e-39, PT ;  /* 0x001000000700780b */ /* 0x000fe40003f2e200 */
[----:B------:R-:W-:-:S11]  /*1200*/  LOP3.LUT R9, R9, 0x800fffff, R7, 0xf8, !PT ;  /* 0x800fffff09097812 */ /* 0x000fd600078ef807 */
[----:B------:R-:W-:Y:S05]  /*1210*/  @P1 BRA `(.L_x_13) ;  /* 0x0000000000201947 */ /* 0x000fea0003800000 */
[----:B------:R-:W-:-:S04]  /*1220*/  LOP3.LUT R10, R3, 0x7ff00000, RZ, 0xc0, !PT ;  /* 0x7ff00000030a7812 */ /* 0x000fc800078ec0ff */
[----:B------:R-:W-:Y:S01]  /*1230*/  ISETP.GE.U32.AND P1, PT, R19, R10, PT ;  /* 0x0000000a1300720c */ /* 0x000fe20003f26070 */
[----:B------:R-:W-:-:S03]  /*1240*/  IMAD.MOV.U32 R10, RZ, RZ, RZ ;  /* 0x000000ffff0a7224 */ /* 0x000fc600078e00ff */
[----:B------:R-:W-:-:S04]  /*1250*/  SEL R11, R18, 0x63400000, !P1 ;  /* 0x63400000120b7807 */ /* 0x000fc80004800000 */
[----:B------:R-:W-:-:S04]  /*1260*/  LOP3.LUT R11, R11, 0x80000000, R7, 0xf8, !PT ;  /* 0x800000000b0b7812 */ /* 0x000fc800078ef807 */
[----:B------:R-:W-:-:S06]  /*1270*/  LOP3.LUT R11, R11, 0x100000, RZ, 0xfc, !PT ;  /* 0x001000000b0b7812 */ /* 0x000fcc00078efcff */
[----:B------:R-:W-:-:S10]  /*1280*/  DFMA R8, R8, 2, -R10 ;  /* 0x400000000808782b */ /* 0x000fd4000000080a */
[----:B------:R-:W-:-:S07]  /*1290*/  LOP3.LUT R17, R9, 0x7ff00000, RZ, 0xc0, !PT ;  /* 0x7ff0000009117812 */ /* 0x000fce00078ec0ff */
.L_x_13:
[----:B------:R-:W-:Y:S01]  /*12a0*/  @!P0 LOP3.LUT R16, R5, 0x7ff00000, RZ, 0xc0, !PT ;  /* 0x7ff0000005108812 */ /* 0x000fe200078ec0ff */
[----:B------:R-:W-:Y:S01]  /*12b0*/  VIADD R20, R17, 0xffffffff ;  /* 0xffffffff11147836 */ /* 0x000fe20000000000 */
[----:B------:R-:W-:-:S03]  /*12c0*/  DMUL R10, R12, R8 ;  /* 0x000000080c0a7228 */ /* 0x000fc60000000000 */
[----:B------:R-:W-:Y:S01]  /*12d0*/  VIADD R21, R16, 0xffffffff ;  /* 0xffffffff10157836 */ /* 0x000fe20000000000 */
[----:B------:R-:W-:-:S04]  /*12e0*/  ISETP.GT.U32.AND P0, PT, R20, 0x7feffffe, PT ;  /* 0x7feffffe1400780c */ /* 0x000fc80003f04070 */
[----:B------:R-:W-:Y:S01]  /*12f0*/  ISETP.GT.U32.OR P0, PT, R21, 0x7feffffe, P0 ;  /* 0x7feffffe1500780c */ /* 0x000fe20000704470 */
[----:B------:R-:W-:-:S08]  /*1300*/  DFMA R14, R10, -R4, R8 ;  /* 0x800000040a0e722b */ /* 0x000fd00000000008 */
[----:B------:R-:W-:-:S04]  /*1310*/  DFMA R12, R12, R14, R10 ;  /* 0x0000000e0c0c722b */ /* 0x000fc8000000000a */
[----:B------:R-:W-:Y:S07]  /*1320*/  @P0 BRA `(.L_x_14) ;  /* 0x00000000006c0947 */ /* 0x000fee0003800000 */
[----:B------:R-:W-:-:S04]  /*1330*/  LOP3.LUT R10, R3, 0x7ff00000, RZ, 0xc0, !PT ;  /* 0x7ff00000030a7812 */ /* 0x000fc800078ec0ff */
[CC--:B------:R-:W-:Y:S02]  /*1340*/  VIADDMNMX R6, R19.reuse, -R10.reuse, 0xb9600000, !PT ;  /* 0xb960000013067446 */ /* 0x0c0fe4000780090a */
[----:B------:R-:W-:Y:S02]  /*1350*/  ISETP.GE.U32.AND P0, PT, R19, R10, PT ;  /* 0x0000000a1300720c */ /* 0x000fe40003f06070 */
[----:B------:R-:W-:Y:S02]  /*1360*/  VIMNMX R6, PT, PT, R6, 0x46a00000, PT ;  /* 0x46a0000006067848 */ /* 0x000fe40003fe0100 */
[----:B------:R-:W-:-:S05]  /*1370*/  SEL R7, R18, 0x63400000, !P0 ;  /* 0x6340000012077807 */ /* 0x000fca0004000000 */
[----:B------:R-:W-:Y:S02]  /*1380*/  IMAD.IADD R14, R6, 0x1, -R7 ;  /* 0x00000001060e7824 */ /* 0x000fe400078e0a07 */
[----:B------:R-:W-:Y:S02]  /*1390*/  IMAD.MOV.U32 R6, RZ, RZ, RZ ;  /* 0x000000ffff067224 */ /* 0x000fe400078e00ff */
[----:B------:R-:W-:-:S06]  /*13a0*/  VIADD R7, R14, 0x7fe00000 ;  /* 0x7fe000000e077836 */ /* 0x000fcc0000000000 */
[----:B------:R-:W-:-:S10]  /*13b0*/  DMUL R10, R12, R6 ;  /* 0x000000060c0a7228 */ /* 0x000fd40000000000 */
[----:B------:R-:W-:-:S13]  /*13c0*/  FSETP.GTU.AND P0, PT, |R11|, 1.469367938527859385e-39, PT ;  /* 0x001000000b00780b */ /* 0x000fda0003f0c200 */
[----:B------:R-:W-:Y:S05]  /*13d0*/  @P0 BRA `(.L_x_15) ;  /* 0x0000000000940947 */ /* 0x000fea0003800000 */
[----:B------:R-:W-:Y:S01]  /*13e0*/  DFMA R4, R12, -R4, R8 ;  /* 0x800000040c04722b */ /* 0x000fe20000000008 */
[----:B------:R-:W-:-:S09]  /*13f0*/  IMAD.MOV.U32 R6, RZ, RZ, RZ ;  /* 0x000000ffff067224 */ /* 0x000fd200078e00ff */
[C---:B------:R-:W-:Y:S02]  /*1400*/  FSETP.NEU.AND P0, PT, R5.reuse, RZ, PT ;  /* 0x000000ff0500720b */ /* 0x040fe40003f0d000 */
[----:B------:R-:W-:-:S04]  /*1410*/  LOP3.LUT R9, R5, 0x80000000, R3, 0x48, !PT ;  /* 0x8000000005097812 */ /* 0x000fc800078e4803 */
[----:B------:R-:W-:-:S07]  /*1420*/  LOP3.LUT R7, R9, R7, RZ, 0xfc, !PT ;  /* 0x0000000709077212 */ /* 0x000fce00078efcff */
[----:B------:R-:W-:Y:S05]  /*1430*/  @!P0 BRA `(.L_x_15) ;  /* 0x00000000007c8947 */ /* 0x000fea0003800000 */
[----:B------:R-:W-:Y:S01]  /*1440*/  IMAD.MOV R3, RZ, RZ, -R14 ;  /* 0x000000ffff037224 */ /* 0x000fe200078e0a0e */
[----:B------:R-:W-:Y:S01]  /*1450*/  DMUL.RP R6, R12, R6 ;  /* 0x000000060c067228 */ /* 0x000fe20000008000 */
[----:B------:R-:W-:-:S06]  /*1460*/  IMAD.MOV.U32 R2, RZ, RZ, RZ ;  /* 0x000000ffff027224 */ /* 0x000fcc00078e00ff */
[----:B------:R-:W-:-:S03]  /*1470*/  DFMA R2, R10, -R2, R12 ;  /* 0x800000020a02722b */ /* 0x000fc6000000000c */
[----:B------:R-:W-:-:S03]  /*1480*/  LOP3.LUT R9, R7, R9, RZ, 0x3c, !PT ;  /* 0x0000000907097212 */ /* 0x000fc600078e3cff */
[----:B------:R-:W-:-:S04]  /*1490*/  IADD3 R2, PT, PT, -R14, -0x43300000, RZ ;  /* 0xbcd000000e027810 */ /* 0x000fc80007ffe1ff */
[----:B------:R-:W-:-:S04]  /*14a0*/  FSETP.NEU.AND P0, PT, |R3|, R2, PT ;  /* 0x000000020300720b */ /* 0x000fc80003f0d200 */
[----:B------:R-:W-:Y:S02]  /*14b0*/  FSEL R10, R6, R10, !P0 ;  /* 0x0000000a060a7208 */ /* 0x000fe40004000000 */
[----:B------:R-:W-:Y:S01]  /*14c0*/  FSEL R11, R9, R11, !P0 ;  /* 0x0000000b090b7208 */ /* 0x000fe20004000000 */
[----:B------:R-:W-:Y:S06]  /*14d0*/  BRA `(.L_x_15) ;  /* 0x0000000000547947 */ /* 0x000fec0003800000 */
.L_x_14:
[----:B------:R-:W-:-:S14]  /*14e0*/  DSETP.NAN.AND P0, PT, R6, R6, PT ;  /* 0x000000060600722a */ /* 0x000fdc0003f08000 */
[----:B------:R-:W-:Y:S05]  /*14f0*/  @P0 BRA `(.L_x_16) ;  /* 0x0000000000440947 */ /* 0x000fea0003800000 */
[----:B------:R-:W-:-:S14]  /*1500*/  DSETP.NAN.AND P0, PT, R2, R2, PT ;  /* 0x000000020200722a */ /* 0x000fdc0003f08000 */
[----:B------:R-:W-:Y:S05]  /*1510*/  @P0 BRA `(.L_x_17) ;  /* 0x0000000000300947 */ /* 0x000fea0003800000 */
[----:B------:R-:W-:Y:S01]  /*1520*/  ISETP.NE.AND P0, PT, R17, R16, PT ;  /* 0x000000101100720c */ /* 0x000fe20003f05270 */
[----:B------:R-:W-:Y:S02]  /*1530*/  IMAD.MOV.U32 R10, RZ, RZ, 0x0 ;  /* 0x00000000ff0a7424 */ /* 0x000fe400078e00ff */
[----:B------:R-:W-:-:S10]  /*1540*/  IMAD.MOV.U32 R11, RZ, RZ, -0x80000 ;  /* 0xfff80000ff0b7424 */ /* 0x000fd400078e00ff */
[----:B------:R-:W-:Y:S05]  /*1550*/  @!P0 BRA `(.L_x_15) ;  /* 0x0000000000348947 */ /* 0x000fea0003800000 */
[----:B------:R-:W-:Y:S02]  /*1560*/  ISETP.NE.AND P0, PT, R17, 0x7ff00000, PT ;  /* 0x7ff000001100780c */ /* 0x000fe40003f05270 */
[----:B------:R-:W-:Y:S02]  /*1570*/  LOP3.LUT R11, R7, 0x80000000, R3, 0x48, !PT ;  /* 0x80000000070b7812 */ /* 0x000fe400078e4803 */
[----:B------:R-:W-:-:S13]  /*1580*/  ISETP.EQ.OR P0, PT, R16, RZ, !P0 ;  /* 0x000000ff1000720c */ /* 0x000fda0004702670 */
[----:B------:R-:W-:Y:S01]  /*1590*/  @P0 LOP3.LUT R2, R11, 0x7ff00000, RZ, 0xfc, !PT ;  /* 0x7ff000000b020812 */ /* 0x000fe200078efcff */
[----:B------:R-:W-:Y:S02]  /*15a0*/  @!P0 IMAD.MOV.U32 R10, RZ, RZ, RZ ;  /* 0x000000ffff0a8224 */ /* 0x000fe400078e00ff */
[----:B------:R-:W-:Y:S02]  /*15b0*/  @P0 IMAD.MOV.U32 R10, RZ, RZ, RZ ;  /* 0x000000ffff0a0224 */ /* 0x000fe400078e00ff */
[----:B------:R-:W-:Y:S01]  /*15c0*/  @P0 IMAD.MOV.U32 R11, RZ, RZ, R2 ;  /* 0x000000ffff0b0224 */ /* 0x000fe200078e0002 */
[----:B------:R-:W-:Y:S06]  /*15d0*/  BRA `(.L_x_15) ;  /* 0x0000000000147947 */ /* 0x000fec0003800000 */
.L_x_17:
[----:B------:R-:W-:Y:S01]  /*15e0*/  LOP3.LUT R11, R3, 0x80000, RZ, 0xfc, !PT ;  /* 0x00080000030b7812 */ /* 0x000fe200078efcff */
[----:B------:R-:W-:Y:S01]  /*15f0*/  IMAD.MOV.U32 R10, RZ, RZ, R2 ;  /* 0x000000ffff0a7224 */ /* 0x000fe200078e0002 */
[----:B------:R-:W-:Y:S06]  /*1600*/  BRA `(.L_x_15) ;  /* 0x0000000000087947 */ /* 0x000fec0003800000 */
.L_x_16:
[----:B------:R-:W-:Y:S01]  /*1610*/  LOP3.LUT R11, R7, 0x80000, RZ, 0xfc, !PT ;  /* 0x00080000070b7812 */ /* 0x000fe200078efcff */
[----:B------:R-:W-:-:S07]  /*1620*/  IMAD.MOV.U32 R10, RZ, RZ, R6 ;  /* 0x000000ffff0a7224 */ /* 0x000fce00078e0006 */
.L_x_15:
[----:B------:R-:W-:Y:S02]  /*1630*/  IMAD.MOV.U32 R2, RZ, RZ, R0 ;  /* 0x000000ffff027224 */ /* 0x000fe400078e0000 */
[----:B------:R-:W-:Y:S02]  /*1640*/  IMAD.MOV.U32 R3, RZ, RZ, 0x0 ;  /* 0x00000000ff037424 */ /* 0x000fe400078e00ff */
[----:B------:R-:W-:Y:S02]  /*1650*/  IMAD.MOV.U32 R4, RZ, RZ, R10 ;  /* 0x000000ffff047224 */ /* 0x000fe400078e000a */
[----:B------:R-:W-:Y:S01]  /*1660*/  IMAD.MOV.U32 R5, RZ, RZ, R11 ;  /* 0x000000ffff057224 */ /* 0x000fe200078e000b */
[----:B------:R-:W-:Y:S06]  /*1670*/  RET.REL.NODEC R2 `(_Z5calcFilPdmS_mS_PiS_mS_S_) ;  /* 0xffffffe802607950 */ /* 0x000fec0003c3ffff */
        .type           $_Z5calcFilPdmS_mS_PiS_mS_S_$__internal_trig_reduction_slowpathd,@function
        .size           $_Z5calcFilPdmS_mS_PiS_mS_S_$__internal_trig_reduction_slowpathd,(.L_x_27 - $_Z5calcFilPdmS_mS_PiS_mS_S_$__internal_trig_reduction_slowpathd)
$_Z5calcFilPdmS_mS_PiS_mS_S_$__internal_trig_reduction_slowpathd:
[----:B------:R-:W-:Y:S01]  /*1680*/  SHF.R.U32.HI R16, RZ, 0x14, R18 ;  /* 0x00000014ff107819 */ /* 0x000fe20000011612 */
[----:B------:R-:W-:-:S03]  /*1690*/  IMAD.MOV.U32 R12, RZ, RZ, RZ ;  /* 0x000000ffff0c7224 */ /* 0x000fc600078e00ff */
[----:B------:R-:W-:-:S04]  /*16a0*/  LOP3.LUT R8, R16, 0x7ff, RZ, 0xc0, !PT ;  /* 0x000007ff10087812 */ /* 0x000fc800078ec0ff */
[----:B------:R-:W-:-:S13]  /*16b0*/  ISETP.NE.AND P0, PT, R8, 0x7ff, PT ;  /* 0x000007ff0800780c */ /* 0x000fda0003f05270 */
[----:B------:R-:W-:Y:S05]  /*16c0*/  @!P0 BRA `(.L_x_18) ;  /* 0x0000000800648947 */ /* 0x000fea0003800000 */
[----:B------:R-:W-:Y:S01]  /*16d0*/  VIADD R8, R8, 0xfffffc00 ;  /* 0xfffffc0008087836 */ /* 0x000fe20000000000 */
[----:B------:R-:W-:Y:S01]  /*16e0*/  BSSY.RECONVERGENT B3, `(.L_x_19) ;  /* 0x0000033000037945 */ /* 0x000fe20003800200 */
[----:B------:R-:W-:-:S03]  /*16f0*/  CS2R R10, SRZ ;  /* 0x00000000000a7805 */ /* 0x000fc6000001ff00 */
[----:B------:R-:W-:Y:S02]  /*1700*/  SHF.R.U32.HI R14, RZ, 0x6, R8 ;  /* 0x00000006ff0e7819 */ /* 0x000fe40000011608 */
[----:B------:R-:W-:Y:S02]  /*1710*/  ISETP.GE.U32.AND P0, PT, R8, 0x80, PT ;  /* 0x000000800800780c */ /* 0x000fe40003f06070 */
[C---:B------:R-:W-:Y:S02]  /*1720*/  IADD3 R8, PT, PT, -R14.reuse, 0x13, RZ ;  /* 0x000000130e087810 */ /* 0x040fe40007ffe1ff */
[----:B------:R-:W-:Y:S02]  /*1730*/  IADD3 R15, PT, PT, -R14, 0xf, RZ ;  /* 0x0000000f0e0f7810 */ /* 0x000fe40007ffe1ff */
[----:B------:R-:W-:-:S04]  /*1740*/  SEL R12, R8, 0x12, P0 ;  /* 0x00000012080c7807 */ /* 0x000fc80000000000 */
[----:B------:R-:W-:-:S13]  /*1750*/  ISETP.GE.AND P0, PT, R15, R12, PT ;  /* 0x0000000c0f00720c */ /* 0x000fda0003f06270 */
[----:B------:R-:W-:Y:S05]  /*1760*/  @P0 BRA `(.L_x_20) ;  /* 0x0000000000a80947 */ /* 0x000fea0003800000 */
[----:B------:R-:W0:Y:S01]  /*1770*/  LDC.64 R8, c[0x0][0x358] ;  /* 0x0000d600ff087b82 */ /* 0x000e220000000a00 */
[C---:B------:R-:W-:Y:S01]  /*1780*/  SHF.L.U64.HI R33, R17.reuse, 0xb, R18 ;  /* 0x0000000b11217819 */ /* 0x040fe20000010212 */
[----:B------:R-:W-:Y:S01]  /*1790*/  BSSY.RECONVERGENT B4, `(.L_x_21) ;  /* 0x0000021000047945 */ /* 0x000fe20003800200 */
[----:B------:R-:W-:Y:S01]  /*17a0*/  IADD3 R14, PT, PT, RZ, -R14, -R12 ;  /* 0x8000000eff0e7210 */ /* 0x000fe20007ffe80c */
[----:B------:R-:W-:Y:S01]  /*17b0*/  IMAD.SHL.U32 R17, R17, 0x800, RZ ;  /* 0x0000080011117824 */ /* 0x000fe200078e00ff */
[----:B------:R-:W-:Y:S01]  /*17c0*/  CS2R R10, SRZ ;  /* 0x00000000000a7805 */ /* 0x000fe2000001ff00 */
[----:B------:R-:W-:Y:S01]  /*17d0*/  IMAD.MOV.U32 R19, RZ, RZ, RZ ;  /* 0x000000ffff137224 */ /* 0x000fe200078e00ff */
[----:B------:R-:W-:-:S07]  /*17e0*/  LOP3.LUT R33, R33, 0x80000000, RZ, 0xfc, !PT ;  /* 0x8000000021217812 */ /* 0x000fce00078efcff */
.L_x_22:
[----:B------:R-:W1:Y:S01]  /*17f0*/  LDC.64 R12, c[0x4][RZ] ;  /* 0x01000000ff0c7b82 */ /* 0x000e620000000a00 */
[----:B0-----:R-:W-:Y:S02]  /*1800*/  R2UR UR16, R8 ;  /* 0x00000000081072ca */ /* 0x001fe400000e0000 */
[----:B------:R-:W-:Y:S01]  /*1810*/  R2UR UR17, R9 ;  /* 0x00000000091172ca */ /* 0x000fe200000e0000 */
[----:B-1----:R-:W-:-:S12]  /*1820*/  IMAD.WIDE R12, R15, 0x8, R12 ;  /* 0x000000080f0c7825 */ /* 0x002fd800078e020c */
[----:B------:R-:W2:Y:S01]  /*1830*/  LDG.E.64.CONSTANT R12, desc[UR16][R12.64] ;  /* 0x000000100c0c7981 */ /* 0x000ea2000c1e9b00 */
[----:B------:R-:W-:Y:S02]  /*1840*/  VIADD R14, R14, 0x1 ;  /* 0x000000010e0e7836 */ /* 0x000fe40000000000 */
[----:B------:R-:W-:Y:S02]  /*1850*/  VIADD R15, R15, 0x1 ;  /* 0x000000010f0f7836 */ /* 0x000fe40000000000 */
[----:B--2---:R-:W-:-:S04]  /*1860*/  IMAD.WIDE.U32 R10, P2, R12, R17, R10 ;  /* 0x000000110c0a7225 */ /* 0x004fc8000784000a */
[----:B------:R-:W-:Y:S02]  /*1870*/  IMAD R35, R12, R33, RZ ;  /* 0x000000210c237224 */ /* 0x000fe400078e02ff */
[CC--:B------:R-:W-:Y:S02]  /*1880*/  IMAD R34, R13.reuse, R17.reuse, RZ ;  /* 0x000000110d227224 */ /* 0x0c0fe400078e02ff */
[----:B------:R-:W-:Y:S01]  /*1890*/  IMAD.HI.U32 R37, R13, R17, RZ ;  /* 0x000000110d257227 */ /* 0x000fe200078e00ff */
[----:B------:R-:W-:-:S03]  /*18a0*/  IADD3 R11, P0, PT, R35, R11, RZ ;  /* 0x0000000b230b7210 */ /* 0x000fc60007f1e0ff */
[----:B------:R-:W-:Y:S01]  /*18b0*/  IMAD R35, R19, 0x8, R1 ;  /* 0x0000000813237824 */ /* 0x000fe200078e0201 */
[----:B------:R-:W-:Y:S01]  /*18c0*/  IADD3 R11, P1, PT, R34, R11, RZ ;  /* 0x0000000b220b7210 */ /* 0x000fe20007f3e0ff */
[----:B------:R-:W-:-:S04]  /*18d0*/  IMAD.HI.U32 R34, R12, R33, RZ ;  /* 0x000000210c227227 */ /* 0x000fc800078e00ff */
[----:B------:R-:W-:Y:S01]  /*18e0*/  IMAD.X R34, RZ, RZ, R34, P2 ;  /* 0x000000ffff227224 */ /* 0x000fe200010e0622 */
[----:B------:R0:W-:Y:S01]  /*18f0*/  STL.64 [R35], R10 ;  /* 0x0000000a23007387 */ /* 0x0001e20000100a00 */
[----:B------:R-:W-:-:S03]  /*1900*/  IMAD.HI.U32 R12, R13, R33, RZ ;  /* 0x000000210d0c7227 */ /* 0x000fc600078e00ff */
[----:B------:R-:W-:Y:S01]  /*1910*/  IADD3.X R34, P0, PT, R37, R34, RZ, P0, !PT ;  /* 0x0000002225227210 */ /* 0x000fe2000071e4ff */
[----:B------:R-:W-:Y:S02]  /*1920*/  IMAD R13, R13, R33, RZ ;  /* 0x000000210d0d7224 */ /* 0x000fe400078e02ff */
[----:B------:R-:W-:Y:S02]  /*1930*/  VIADD R19, R19, 0x1 ;  /* 0x0000000113137836 */ /* 0x000fe40000000000 */
[----:B------:R-:W-:Y:S01]  /*1940*/  IMAD.X R12, RZ, RZ, R12, P0 ;  /* 0x000000ffff0c7224 */ /* 0x000fe200000e060c */
[----:B------:R-:W-:Y:S02]  /*1950*/  ISETP.NE.AND P0, PT, R14, -0xf, PT ;  /* 0xfffffff10e00780c */ /* 0x000fe40003f05270 */
[----:B------:R-:W-:-:S05]  /*1960*/  IADD3.X R34, P1, PT, R13, R34, RZ, P1, !PT ;  /* 0x000000220d227210 */ /* 0x000fca0000f3e4ff */
[----:B0-----:R-:W-:Y:S02]  /*1970*/  IMAD.X R11, RZ, RZ, R12, P1 ;  /* 0x000000ffff0b7224 */ /* 0x001fe400008e060c */
[----:B------:R-:W-:-:S04]  /*1980*/  IMAD.MOV.U32 R10, RZ, RZ, R34 ;  /* 0x000000ffff0a7224 */ /* 0x000fc800078e0022 */
[----:B------:R-:W-:Y:S05]  /*1990*/  @P0 BRA `(.L_x_22) ;  /* 0xfffffffc00940947 */ /* 0x000fea000383ffff */
[----:B------:R-:W-:Y:S05]  /*19a0*/  BSYNC.RECONVERGENT B4 ;  /* 0x0000000000047941 */ /* 0x000fea0003800200 */
.L_x_21:
[----:B------:R-:W-:-:S05]  /*19b0*/  LOP3.LUT R8, R16, 0x7ff, RZ, 0xc0, !PT ;  /* 0x000007ff10087812 */ /* 0x000fca00078ec0ff */
[----:B------:R-:W-:-:S05]  /*19c0*/  VIADD R8, R8, 0xfffffc00 ;  /* 0xfffffc0008087836 */ /* 0x000fca0000000000 */
[----:B------:R-:W-:Y:S02]  /*19d0*/  SHF.R.U32.HI R9, RZ, 0x6, R8 ;  /* 0x00000006ff097819 */ /* 0x000fe40000011608 */
[----:B------:R-:W-:Y:S02]  /*19e0*/  ISETP.GE.U32.AND P0, PT, R8, 0x80, PT ;  /* 0x000000800800780c */ /* 0x000fe40003f06070 */
[----:B------:R-:W-:-:S04]  /*19f0*/  IADD3 R9, PT, PT, -R9, 0x13, RZ ;  /* 0x0000001309097810 */ /* 0x000fc80007ffe1ff */
[----:B------:R-:W-:-:S07]  /*1a00*/  SEL R15, R9, 0x12, P0 ;  /* 0x00000012090f7807 */ /* 0x000fce0000000000 */
.L_x_20:
[----:B------:R-:W-:Y:S05]  /*1a10*/  BSYNC.RECONVERGENT B3 ;  /* 0x0000000000037941 */ /* 0x000fea0003800200 */
.L_x_19:
[C---:B------:R-:W-:Y:S02]  /*1a20*/  LOP3.LUT R8, R16.reuse, 0x7ff, RZ, 0xc0, !PT ;  /* 0x000007ff10087812 */ /* 0x040fe400078ec0ff */
[----:B------:R-:W-:-:S03]  /*1a30*/  LOP3.LUT P0, R19, R16, 0x3f, RZ, 0xc0, !PT ;  /* 0x0000003f10137812 */ /* 0x000fc6000780c0ff */
[----:B------:R-:W-:-:S05]  /*1a40*/  VIADD R8, R8, 0xfffffc00 ;  /* 0xfffffc0008087836 */ /* 0x000fca0000000000 */
[----:B------:R-:W-:-:S05]  /*1a50*/  SHF.R.U32.HI R8, RZ, 0x6, R8 ;  /* 0x00000006ff087819 */ /* 0x000fca0000011608 */
[----:B------:R-:W-:-:S04]  /*1a60*/  IMAD.IADD R8, R8, 0x1, R15 ;  /* 0x0000000108087824 */ /* 0x000fc800078e020f */
[----:B------:R-:W-:-:S05]  /*1a70*/  IMAD.U32 R35, R8, 0x8, R1 ;  /* 0x0000000808237824 */ /* 0x000fca00078e0001 */
[----:B------:R0:W-:Y:S04]  /*1a80*/  STL.64 [R35+-0x78], R10 ;  /* 0xffff880a23007387 */ /* 0x0001e80000100a00 */
[----:B------:R-:W2:Y:S04]  /*1a90*/  @P0 LDL.64 R14, [R1+0x8] ;  /* 0x00000800010e0983 */ /* 0x000ea80000100a00 */
[----:B------:R-:W3:Y:S04]  /*1aa0*/  LDL.64 R8, [R1+0x10] ;  /* 0x0000100001087983 */ /* 0x000ee80000100a00 */
[----:B------:R-:W4:Y:S01]  /*1ab0*/  LDL.64 R12, [R1+0x18] ;  /* 0x00001800010c7983 */ /* 0x000f220000100a00 */
[----:B------:R-:W-:Y:S01]  /*1ac0*/  BSSY.RECONVERGENT B3, `(.L_x_23) ;  /* 0x0000035000037945 */ /* 0x000fe20003800200 */
[----:B--2---:R-:W-:-:S02]  /*1ad0*/  @P0 SHF.R.U64 R16, R14, 0x1, R15 ;  /* 0x000000010e100819 */ /* 0x004fc4000000120f */
[----:B------:R-:W-:Y:S02]  /*1ae0*/  @P0 SHF.R.U32.HI R34, RZ, 0x1, R15 ;  /* 0x00000001ff220819 */ /* 0x000fe4000001160f */
[----:B------:R-:W-:Y:S02]  /*1af0*/  @P0 LOP3.LUT R15, R19, 0x3f, RZ, 0x3c, !PT ;  /* 0x0000003f130f0812 */ /* 0x000fe400078e3cff */
[----:B---3--:R-:W-:Y:S02]  /*1b00*/  @P0 SHF.L.U32 R17, R8, R19, RZ ;  /* 0x0000001308110219 */ /* 0x008fe400000006ff */
[----:B0-----:R-:W-:Y:S02]  /*1b10*/  @P0 SHF.R.U64 R10, R16, R15, R34 ;  /* 0x0000000f100a0219 */ /* 0x001fe40000001222 */
[--C-:B------:R-:W-:Y:S02]  /*1b20*/  @P0 SHF.R.U32.HI R14, RZ, 0x1, R9.reuse ;  /* 0x00000001ff0e0819 */ /* 0x100fe40000011609 */
[----:B------:R-:W-:-:S02]  /*1b30*/  @P0 SHF.R.U64 R33, R8, 0x1, R9 ;  /* 0x0000000108210819 */ /* 0x000fc40000001209 */
[----:B------:R-:W-:Y:S02]  /*1b40*/  @P0 SHF.L.U64.HI R36, R8, R19, R9 ;  /* 0x0000001308240219 */ /* 0x000fe40000010209 */
[----:B------:R-:W-:Y:S02]  /*1b50*/  @P0 SHF.R.U32.HI R11, RZ, R15, R34 ;  /* 0x0000000fff0b0219 */ /* 0x000fe40000011622 */
[----:B------:R-:W-:Y:S02]  /*1b60*/  @P0 LOP3.LUT R8, R17, R10, RZ, 0xfc, !PT ;  /* 0x0000000a11080212 */ /* 0x000fe400078efcff */
[----:B----4-:R-:W-:Y:S02]  /*1b70*/  @P0 SHF.L.U32 R16, R12, R19, RZ ;  /* 0x000000130c100219 */ /* 0x010fe400000006ff */
[----:B------:R-:W-:Y:S01]  /*1b80*/  @P0 SHF.R.U64 R33, R33, R15, R14 ;  /* 0x0000000f21210219 */ /* 0x000fe2000000120e */
[----:B------:R-:W-:Y:S01]  /*1b90*/  IMAD.SHL.U32 R10, R8, 0x4, RZ ;  /* 0x00000004080a7824 */ /* 0x000fe200078e00ff */
[----:B------:R-:W-:-:S02]  /*1ba0*/  @P0 LOP3.LUT R9, R36, R11, RZ, 0xfc, !PT ;  /* 0x0000000b24090212 */ /* 0x000fc400078efcff */
[----:B------:R-:W-:Y:S02]  /*1bb0*/  @P0 SHF.L.U64.HI R19, R12, R19, R13 ;  /* 0x000000130c130219 */ /* 0x000fe4000001020d */
[----:B------:R-:W-:Y:S02]  /*1bc0*/  @P0 SHF.R.U32.HI R14, RZ, R15, R14 ;  /* 0x0000000fff0e0219 */ /* 0x000fe4000001160e */
[----:B------:R-:W-:Y:S02]  /*1bd0*/  @P0 LOP3.LUT R12, R16, R33, RZ, 0xfc, !PT ;  /* 0x00000021100c0212 */ /* 0x000fe400078efcff */
[----:B------:R-:W-:Y:S02]  /*1be0*/  SHF.L.U64.HI R8, R8, 0x2, R9 ;  /* 0x0000000208087819 */ /* 0x000fe40000010209 */
[----:B------:R-:W-:Y:S02]  /*1bf0*/  @P0 LOP3.LUT R13, R19, R14, RZ, 0xfc, !PT ;  /* 0x0000000e130d0212 */ /* 0x000fe400078efcff */
[----:B------:R-:W-:-:S02]  /*1c00*/  SHF.L.W.U32.HI R9, R9, 0x2, R12 ;  /* 0x0000000209097819 */ /* 0x000fc40000010e0c */
[----:B------:R-:W-:Y:S02]  /*1c10*/  IADD3 RZ, P0, PT, RZ, -R10, RZ ;  /* 0x8000000affff7210 */ /* 0x000fe40007f1e0ff */
[----:B------:R-:W-:Y:S02]  /*1c20*/  LOP3.LUT R11, RZ, R8, RZ, 0x33, !PT ;  /* 0x00000008ff0b7212 */ /* 0x000fe400078e33ff */
[----:B------:R-:W-:Y:S02]  /*1c30*/  SHF.L.W.U32.HI R12, R12, 0x2, R13 ;  /* 0x000000020c0c7819 */ /* 0x000fe40000010e0d */
[----:B------:R-:W-:Y:S02]  /*1c40*/  LOP3.LUT R14, RZ, R9, RZ, 0x33, !PT ;  /* 0x00000009ff0e7212 */ /* 0x000fe400078e33ff */
[----:B------:R-:W-:Y:S02]  /*1c50*/  IADD3.X R11, P0, PT, RZ, R11, RZ, P0, !PT ;  /* 0x0000000bff0b7210 */ /* 0x000fe4000071e4ff */
[----:B------:R-:W-:-:S02]  /*1c60*/  LOP3.LUT R15, RZ, R12, RZ, 0x33, !PT ;  /* 0x0000000cff0f7212 */ /* 0x000fc400078e33ff */
[----:B------:R-:W-:Y:S02]  /*1c70*/  IADD3.X R14, P1, PT, RZ, R14, RZ, P0, !PT ;  /* 0x0000000eff0e7210 */ /* 0x000fe4000073e4ff */
[----:B------:R-:W-:-:S03]  /*1c80*/  ISETP.GT.U32.AND P2, PT, R9, -0x1, PT ;  /* 0xffffffff0900780c */ /* 0x000fc60003f44070 */
[----:B------:R-:W-:Y:S01]  /*1c90*/  IMAD.X R15, RZ, RZ, R15, P1 ;  /* 0x000000ffff0f7224 */ /* 0x000fe200008e060f */
[----:B------:R-:W-:-:S04]  /*1ca0*/  ISETP.GT.AND.EX P0, PT, R12, -0x1, PT, P2 ;  /* 0xffffffff0c00780c */ /* 0x000fc80003f04320 */
[----:B------:R-:W-:Y:S02]  /*1cb0*/  SEL R15, R12, R15, P0 ;  /* 0x0000000f0c0f7207 */ /* 0x000fe40000000000 */
[----:B------:R-:W-:Y:S02]  /*1cc0*/  SEL R16, R9, R14, P0 ;  /* 0x0000000e09107207 */ /* 0x000fe40000000000 */
[----:B------:R-:W-:-:S04]  /*1cd0*/  ISETP.NE.U32.AND P1, PT, R15, RZ, PT ;  /* 0x000000ff0f00720c */ /* 0x000fc80003f25070 */
[----:B------:R-:W-:Y:S01]  /*1ce0*/  SEL R9, R16, R15, !P1 ;  /* 0x0000000f10097207 */ /* 0x000fe20004800000 */
[----:B------:R-:W-:-:S05]  /*1cf0*/  @!P0 IMAD.MOV R10, RZ, RZ, -R10 ;  /* 0x000000ffff0a8224 */ /* 0x000fca00078e0a0a */
[----:B------:R-:W0:Y:S02]  /*1d00*/  FLO.U32 R9, R9 ;  /* 0x0000000900097300 */ /* 0x000e2400000e0000 */
[C---:B0-----:R-:W-:Y:S02]  /*1d10*/  IADD3 R17, PT, PT, -R9.reuse, 0x1f, RZ ;  /* 0x0000001f09117810 */ /* 0x041fe40007ffe1ff */
[----:B------:R-:W-:-:S03]  /*1d20*/  IADD3 R14, PT, PT, -R9, 0x3f, RZ ;  /* 0x0000003f090e7810 */ /* 0x000fc60007ffe1ff */
[----:B------:R-:W-:Y:S01]  /*1d30*/  @P1 IMAD.MOV R14, RZ, RZ, R17 ;  /* 0x000000ffff0e1224 */ /* 0x000fe200078e0211 */
[----:B------:R-:W-:-:S04]  /*1d40*/  SEL R17, R8, R11, P0 ;  /* 0x0000000b08117207 */ /* 0x000fc80000000000 */
[----:B------:R-:W-:-:S13]  /*1d50*/  ISETP.NE.AND P1, PT, R14, RZ, PT ;  /* 0x000000ff0e00720c */ /* 0x000fda0003f25270 */
[----:B------:R-:W-:Y:S05]  /*1d60*/  @!P1 BRA `(.L_x_24) ;  /* 0x0000000000289947 */ /* 0x000fea0003800000 */
[----:B------:R-:W-:Y:S02]  /*1d70*/  LOP3.LUT R9, R14, 0x3f, RZ, 0xc0, !PT ;  /* 0x0000003f0e097812 */ /* 0x000fe400078ec0ff */
[--C-:B------:R-:W-:Y:S02]  /*1d80*/  SHF.R.U64 R11, R10, 0x1, R17.reuse ;  /* 0x000000010a0b7819 */ /* 0x100fe40000001211 */
[----:B------:R-:W-:Y:S02]  /*1d90*/  SHF.R.U32.HI R17, RZ, 0x1, R17 ;  /* 0x00000001ff117819 */ /* 0x000fe40000011611 */
[----:B------:R-:W-:Y:S02]  /*1da0*/  LOP3.LUT R8, R14, 0x3f, RZ, 0xc, !PT ;  /* 0x0000003f0e087812 */ /* 0x000fe400078e0cff */
[CC--:B------:R-:W-:Y:S02]  /*1db0*/  SHF.L.U64.HI R15, R16.reuse, R9.reuse, R15 ;  /* 0x00000009100f7219 */ /* 0x0c0fe4000001020f */
[----:B------:R-:W-:-:S02]  /*1dc0*/  SHF.L.U32 R9, R16, R9, RZ ;  /* 0x0000000910097219 */ /* 0x000fc400000006ff */
[-CC-:B------:R-:W-:Y:S02]  /*1dd0*/  SHF.R.U64 R16, R11, R8.reuse, R17.reuse ;  /* 0x000000080b107219 */ /* 0x180fe40000001211 */
[----:B------:R-:W-:Y:S02]  /*1de0*/  SHF.R.U32.HI R8, RZ, R8, R17 ;  /* 0x00000008ff087219 */ /* 0x000fe40000011611 */
[----:B------:R-:W-:Y:S02]  /*1df0*/  LOP3.LUT R16, R9, R16, RZ, 0xfc, !PT ;  /* 0x0000001009107212 */ /* 0x000fe400078efcff */
[----:B------:R-:W-:-:S07]  /*1e00*/  LOP3.LUT R15, R15, R8, RZ, 0xfc, !PT ;  /* 0x000000080f0f7212 */ /* 0x000fce00078efcff */
.L_x_24:
[----:B------:R-:W-:Y:S05]  /*1e10*/  BSYNC.RECONVERGENT B3 ;  /* 0x0000000000037941 */ /* 0x000fea0003800200 */
.L_x_23:
[----:B------:R-:W-:Y:S01]  /*1e20*/  IMAD.WIDE.U32 R10, R16, 0x2168c235, RZ ;  /* 0x2168c235100a7825 */ /* 0x000fe200078e00ff */
[----:B------:R-:W-:-:S03]  /*1e30*/  SHF.R.U32.HI R13, RZ, 0x1e, R13 ;  /* 0x0000001eff0d7819 */ /* 0x000fc6000001160d */
[----:B------:R-:W-:Y:S01]  /*1e40*/  IMAD.MOV.U32 R8, RZ, RZ, R11 ;  /* 0x000000ffff087224 */ /* 0x000fe200078e000b */
[----:B------:R-:W-:Y:S01]  /*1e50*/  IADD3 RZ, P1, PT, R10, R10, RZ ;  /* 0x0000000a0aff7210 */ /* 0x000fe20007f3e0ff */
[----:B------:R-:W-:Y:S01]  /*1e60*/  IMAD.MOV.U32 R9, RZ, RZ, RZ ;  /* 0x000000ffff097224 */ /* 0x000fe200078e00ff */
[----:B------:R-:W-:Y:S01]  /*1e70*/  LEA.HI R12, R12, R13, RZ, 0x1 ;  /* 0x0000000d0c0c7211 */ /* 0x000fe200078f08ff */
[----:B------:R-:W-:-:S04]  /*1e80*/  IMAD.HI.U32 R11, R15, -0x36f0255e, RZ ;  /* 0xc90fdaa20f0b7827 */ /* 0x000fc800078e00ff */
[----:B------:R-:W-:-:S04]  /*1e90*/  IMAD.WIDE.U32 R8, R16, -0x36f0255e, R8 ;  /* 0xc90fdaa210087825 */ /* 0x000fc800078e0008 */
[----:B------:R-:W-:-:S04]  /*1ea0*/  IMAD.WIDE.U32 R8, P2, R15, 0x2168c235, R8 ;  /* 0x2168c2350f087825 */ /* 0x000fc80007840008 */
[----:B------:R-:W-:Y:S01]  /*1eb0*/  IMAD R15, R15, -0x36f0255e, RZ ;  /* 0xc90fdaa20f0f7824 */ /* 0x000fe200078e02ff */
[----:B------:R-:W-:Y:S01]  /*1ec0*/  IADD3.X RZ, P1, PT, R8, R8, RZ, P1, !PT ;  /* 0x0000000808ff7210 */ /* 0x000fe20000f3e4ff */
[----:B------:R-:W-:-:S03]  /*1ed0*/  IMAD.X R10, RZ, RZ, R11, P2 ;  /* 0x000000ffff0a7224 */ /* 0x000fc600010e060b */
[----:B------:R-:W-:-:S04]  /*1ee0*/  IADD3 R9, P2, PT, R15, R9, RZ ;  /* 0x000000090f097210 */ /* 0x000fc80007f5e0ff */
[C---:B------:R-:W-:Y:S01]  /*1ef0*/  ISETP.GT.U32.AND P3, PT, R9.reuse, RZ, PT ;  /* 0x000000ff0900720c */ /* 0x040fe20003f64070 */
[----:B------:R-:W-:Y:S01]  /*1f00*/  IMAD.X R10, RZ, RZ, R10, P2 ;  /* 0x000000ffff0a7224 */ /* 0x000fe200010e060a */
[----:B------:R-:W-:-:S04]  /*1f10*/  IADD3.X R8, P2, PT, R9, R9, RZ, P1, !PT ;  /* 0x0000000909087210 */ /* 0x000fc80000f5e4ff */
[C---:B------:R-:W-:Y:S01]  /*1f20*/  ISETP.GT.AND.EX P1, PT, R10.reuse, RZ, PT, P3 ;  /* 0x000000ff0a00720c */ /* 0x040fe20003f24330 */
[----:B------:R-:W-:-:S03]  /*1f30*/  IMAD.X R11, R10, 0x1, R10, P2 ;  /* 0x000000010a0b7824 */ /* 0x000fc600010e060a */
[----:B------:R-:W-:Y:S02]  /*1f40*/  SEL R8, R8, R9, P1 ;  /* 0x0000000908087207 */ /* 0x000fe40000800000 */
[----:B------:R-:W-:Y:S02]  /*1f50*/  SEL R10, R11, R10, P1 ;  /* 0x0000000a0b0a7207 */ /* 0x000fe40000800000 */
[----:B------:R-:W-:Y:S02]  /*1f60*/  IADD3 R17, P2, PT, R8, 0x1, RZ ;  /* 0x0000000108117810 */ /* 0x000fe40007f5e0ff */
[----:B------:R-:W-:Y:S02]  /*1f70*/  SEL R9, RZ, 0xffffffff, !P1 ;  /* 0xffffffffff097807 */ /* 0x000fe40004800000 */
[----:B------:R-:W-:Y:S01]  /*1f80*/  LOP3.LUT P1, R8, R18, 0x80000000, RZ, 0xc0, !PT ;  /* 0x8000000012087812 */ /* 0x000fe2000782c0ff */
[----:B------:R-:W-:Y:S02]  /*1f90*/  IMAD.X R10, RZ, RZ, R10, P2 ;  /* 0x000000ffff0a7224 */ /* 0x000fe400010e060a */
[----:B------:R-:W-:Y:S01]  /*1fa0*/  IMAD.IADD R9, R9, 0x1, -R14 ;  /* 0x0000000109097824 */ /* 0x000fe200078e0a0e */
[----:B------:R-:W-:-:S02]  /*1fb0*/  @!P0 LOP3.LUT R8, R8, 0x80000000, RZ, 0x3c, !PT ;  /* 0x8000000008088812 */ /* 0x000fc400078e3cff */
[----:B------:R-:W-:Y:S01]  /*1fc0*/  SHF.R.U64 R17, R17, 0xa, R10 ;  /* 0x0000000a11117819 */ /* 0x000fe2000000120a */
[----:B------:R-:W-:-:S03]  /*1fd0*/  IMAD.SHL.U32 R9, R9, 0x100000, RZ ;  /* 0x0010000009097824 */ /* 0x000fc600078e00ff */
[----:B------:R-:W-:-:S03]  /*1fe0*/  IADD3 R17, P2, PT, R17, 0x1, RZ ;  /* 0x0000000111117810 */ /* 0x000fc60007f5e0ff */
[----:B------:R-:W-:Y:S01]  /*1ff0*/  @P1 IMAD.MOV R12, RZ, RZ, -R12 ;  /* 0x000000ffff0c1224 */ /* 0x000fe200078e0a0c */
[----:B------:R-:W-:-:S04]  /*2000*/  LEA.HI.X R10, R10, RZ, RZ, 0x16, P2 ;  /* 0x000000ff0a0a7211 */ /* 0x000fc800010fb4ff */
[--C-:B------:R-:W-:Y:S02]  /*2010*/  SHF.R.U64 R17, R17, 0x1, R10.reuse ;  /* 0x0000000111117819 */ /* 0x100fe4000000120a */
[----:B------:R-:W-:Y:S02]  /*2020*/  SHF.R.U32.HI R10, RZ, 0x1, R10 ;  /* 0x00000001ff0a7819 */ /* 0x000fe4000001160a */
[----:B------:R-:W-:-:S04]  /*2030*/  IADD3 R17, P2, P3, RZ, RZ, R17 ;  /* 0x000000ffff117210 */ /* 0x000fc80007b5e011 */
[----:B------:R-:W-:-:S04]  /*2040*/  IADD3.X R9, PT, PT, R9, 0x3fe00000, R10, P2, P3 ;  /* 0x3fe0000009097810 */ /* 0x000fc800017e640a */
[----:B------:R-:W-:-:S07]  /*2050*/  LOP3.LUT R18, R9, R8, RZ, 0xfc, !PT ;  /* 0x0000000809127212 */ /* 0x000fce00078efcff */
.L_x_18:
[----:B------:R-:W-:Y:S02]  /*2060*/  IMAD.MOV.U32 R33, RZ, RZ, 0x0 ;  /* 0x00000000ff217424 */ /* 0x000fe400078e00ff */
[----:B------:R-:W-:Y:S02]  /*2070*/  IMAD.MOV.U32 R8, RZ, RZ, R17 ;  /* 0x000000ffff087224 */ /* 0x000fe400078e0011 */
[----:B------:R-:W-:Y:S01]  /*2080*/  IMAD.MOV.U32 R9, RZ, RZ, R18 ;  /* 0x000000ffff097224 */ /* 0x000fe200078e0012 */
[----:B------:R-:W-:Y:S06]  /*2090*/  RET.REL.NODEC R32 `(_Z5calcFilPdmS_mS_PiS_mS_S_) ;  /* 0xffffffdc20d87950 */ /* 0x000fec0003c3ffff */
.L_x_25:
[----:B------:R-:W-:-:S00]  /*20a0*/  BRA `(.L_x_25) ;  /* 0xfffffffc00fc7947 */ /* 0x000fc0000383ffff */
[----:B------:R-:W-:-:S00]  /*20b0*/  NOP ;  /* 0x0000000000007918 */ /* 0x000fc00000000000 */
        /* <DEDUP_REMOVED lines=12> */
.L_x_27:


//--------------------- .nv.global.init           --------------------------
	.section	.nv.global.init,"aw",@progbits
	.align	16
.nv.global.init:
	.type		__cudart_sin_cos_coeffs,@object
	.size		__cudart_sin_cos_coeffs,(__cudart_i2opi_d - __cudart_sin_cos_coeffs)
__cudart_sin_cos_coeffs:
        /*0000*/ 	.byte	0x46, 0xd2, 0xb0, 0x2c, 0xf1, 0xe5, 0x5a, 0xbe, 0x92, 0xe3, 0xac, 0x69, 0xe3, 0x1d, 0xc7, 0x3e
        /*0010*/ 	.byte	0xa1, 0x62, 0xdb, 0x19, 0xa0, 0x01, 0x2a, 0xbf, 0x18, 0x08, 0x11, 0x11, 0x11, 0x11, 0x81, 0x3f
        /*0020*/ 	.byte	0x54, 0x55, 0x55, 0x55, 0x55, 0x55, 0xc5, 0xbf, 0x00, 0x00, 0x00, 0x00, 0x00, 0x00, 0x00, 0x00
        /*0030*/ 	.byte	0x00, 0x00, 0x00, 0x00, 0x00, 0x00, 0x00, 0x00, 0x64, 0x81, 0xfd, 0x20, 0x83, 0xff, 0xa8, 0xbd
        /*0040*/ 	.byte	0x28, 0x85, 0xef, 0xc1, 0xa7, 0xee, 0x21, 0x3e, 0xd9, 0xe6, 0x06, 0x8e, 0x4f, 0x7e, 0x92, 0xbe
        /*0050*/ 	.byte	0xe9, 0xbc, 0xdd, 0x19, 0xa0, 0x01, 0xfa, 0x3e, 0x47, 0x5d, 0xc1, 0x16, 0x6c, 0xc1, 0x56, 0xbf
        /*0060*/ 	.byte	0x51, 0x55, 0x55, 0x55, 0x55, 0x55, 0xa5, 0x3f, 0x00, 0x00, 0x00, 0x00, 0x00, 0x00, 0xe0, 0xbf
        /*0070*/ 	.byte	0x00, 0x00, 0x00, 0x00, 0x00, 0x00, 0xf0, 0x3f, 0x00, 0x00, 0x00, 0x00, 0x00, 0x00, 0x00, 0x00
	.type		__cudart_i2opi_d,@object
	.size		__cudart_i2opi_d,(.L_0 - __cudart_i2opi_d)
__cudart_i2opi_d:
        /* <DEDUP_REMOVED lines=9> */
.L_0:


//--------------------- .nv.shared.reserved.0     --------------------------
	.section	.nv.shared.reserved.0,"aw",@nobits
	.weak		__nv_reservedSMEM_offset_0_alias
	.size		__nv_reservedSMEM_offset_0_alias, 0, 64
	.other		__nv_reservedSMEM_offset_0_alias,@"STO_CUDA_RESERVED_SHARED STV_DEFAULT"
__nv_reservedSMEM_offset_0_alias:
	.zero		0
	.zero		64


//--------------------- .nv.constant0._Z5calcFilPdmS_mS_PiS_mS_S_ --------------------------
	.section	.nv.constant0._Z5calcFilPdmS_mS_PiS_mS_S_,"a",@progbits
	.sectionflags	@""
	.align	4
.nv.constant0._Z5calcFilPdmS_mS_PiS_mS_S_:
	.zero		992


//--------------------- SYMBOLS --------------------------

	.type		.nv.reservedSmem.offset0,@object
	.size		.nv.reservedSmem.offset0,0x4
